// auto-generated by cutlass_sweep.gemm — config: {"arch": "sm_100", "cluster_m": 2, "cluster_n": 4, "dtype": "fp16", "dtype_b": "fp16", "layout": "nn", "stages": 5, "tile_k": 64, "tile_m": 128, "tile_n": 128}
#include "cutlass/cutlass.h"
#include "cutlass/gemm/collective/collective_builder.hpp"
#include "cutlass/gemm/device/gemm_universal_adapter.h"
#include "cutlass/gemm/kernel/gemm_universal.hpp"
#include "cutlass/epilogue/collective/collective_builder.hpp"

using ElemA = cutlass::half_t;
using ElemB = cutlass::half_t;
using ElemCD = cutlass::half_t;
using Acc  = float;
using TileShape    = cute::Shape<cute::_128, cute::_128, cute::_64>;
using ClusterShape = cute::Shape<cute::_2, cute::_4, cute::_1>;

using CollectiveEpilogue = typename cutlass::epilogue::collective::CollectiveBuilder<
    cutlass::arch::Sm100, cutlass::arch::OpClassTensorOp,
    TileShape, ClusterShape,
    cutlass::epilogue::collective::EpilogueTileAuto,
    Acc, Acc,
    ElemCD, cutlass::layout::RowMajor, 128 / cutlass::sizeof_bits<ElemCD>::value,
    ElemCD, cutlass::layout::RowMajor, 128 / cutlass::sizeof_bits<ElemCD>::value,
    cutlass::epilogue::collective::EpilogueScheduleAuto
  >::CollectiveOp;

using CollectiveMainloop = typename cutlass::gemm::collective::CollectiveBuilder<
    cutlass::arch::Sm100, cutlass::arch::OpClassTensorOp,
    ElemA, cutlass::layout::RowMajor, 128 / cutlass::sizeof_bits<ElemA>::value,
    ElemB, cutlass::layout::RowMajor, 128 / cutlass::sizeof_bits<ElemB>::value,
    Acc,
    TileShape, ClusterShape,
    cutlass::gemm::collective::StageCount<5>,
    cutlass::gemm::collective::KernelScheduleAuto
  >::CollectiveOp;

using GemmKernel = cutlass::gemm::kernel::GemmUniversal<
    cute::Shape<int,int,int,int>,
    CollectiveMainloop,
    CollectiveEpilogue
>;
using Gemm = cutlass::gemm::device::GemmUniversalAdapter<GemmKernel>;

// Force the device kernel symbol into the cubin without needing a host main.
auto* _anchor = &cutlass::device_kernel<GemmKernel>;


// ===== COMPILED SASS (sm_100a) =====

	.target	sm_100a

	.elftype	@"ET_EXEC"


//--------------------- .note.nv.tkinfo           --------------------------
	.section	.note.nv.tkinfo,"",@"SHT_NOTE"
	.sectionflags	@"SHF_NOTE_NV_TKINFO"
	.tkinfo
        /*0018*/ 	.word	0x00000002
        /*0030*/ 	.string	""
        /*0030*/ 	.string	"ptxas"
        /*0030*/ 	.string	"Cuda compilation tools, release 13.0, V13.0.88"
        /*0030*/ 	.string	"Build cuda_13.0.r13.0/compiler.36424714_0"
        /*0030*/ 	.string	"-arch sm_100a -m 64 "



//--------------------- .note.nv.cuinfo           --------------------------
	.section	.note.nv.cuinfo,"",@"SHT_NOTE"
	.sectionflags	@"SHF_NOTE_NV_CUINFO"
        /*0018*/ 	.short	0x0002
        /*001a*/ 	.short	0x0064
        /*001c*/ 	.short	0x0082
	.zero		2


//--------------------- .nv.info                  --------------------------
	.section	.nv.info,"",@"SHT_CUDA_INFO"
	.align	4


	//----- nvinfo : EIATTR_REGCOUNT
	.align		4
        /*0000*/ 	.byte	0x04, 0x2f
        /*0002*/ 	.short	(.L_19 - .L_18)
	.align		4
.L_18:
        /*0004*/ 	.word	index@(_ZN7cutlass13device_kernelINS_4gemm6kernel13GemmUniversalIN4cute5tupleIJiiiiEEENS1_10collective13CollectiveMmaINS1_35MainloopSm100TmaUmmaWarpSpecializedILi5ELi2ELi4ENS5_IJNS4_1CILi2EEENSA_ILi4EEENSA_ILi1EEEEEEEENS5_IJNSA_ILi128EEESG_NSA_ILi64EEEEEENS_6half_tENS5_IJlSD_lEEESJ_NS5_IJSD_llEEENS4_8TiledMMAINS4_8MMA_AtomIJNS4_26SM100_MMA_F16BF16_2x1SM_SSISJ_SJ_fLi128ELi128ELNS4_4UMMA5MajorE0ELSQ_1ELNSP_7ScaleInE0ELSR_0EEEEEENS4_6LayoutINS5_IJSD_SD_SD_EEENS5_IJNSA_ILi0EEESW_SW_EEEEENS5_IJNS4_10UnderscoreESZ_SZ_EEEEENS4_28SM100_TMA_2SM_LOAD_MULTICASTENS4_14ComposedLayoutINS4_7SwizzleILi3ELi4ELi3EEENS4_18smem_ptr_flag_bitsILi16EEENSU_INS5_IJNSA_ILi8EEESH_EEENS5_IJSH_SD_EEEEEEEvNS4_8identityENS4_18SM100_TMA_2SM_LOADENS13_IS15_S17_NSU_INS5_IJSH_S18_EEENS5_IJSD_SH_EEEEEEEvS1D_EENS_8epilogue10collective18CollectiveEpilogueINS1K_23Sm100TmaWarpSpecializedILi4ELi2ELi16ELb1ELb0EEEJNS5_IJSH_SG_SH_EEENS5_IJNSU_ISH_SD_EENSU_INS5_IJNSA_ILi16EEESB_EEES1G_EEEEESJ_SK_SJ_SK_NS1K_6fusion15FusionCallbacksIS1O_NS1V_17LinearCombinationISJ_fSJ_fLNS_15FloatRoundStyleE2EEES1P_S1U_JEEENS4_5SM1004TMEM4LOAD26SM100_TMEM_LOAD_32dp32b16xENS4_13SM90_TMA_LOADENS13_INS14_ILi1ELi4ELi3EEES17_NSU_INS5_IJS18_S1R_EEENS5_IJS1R_SD_EEEEEEENS4_39AutoVectorizingCopyWithAssumedAlignmentILi128EEENS4_14SM90_TMA_STOREES2A_S2C_S2C_EEEvvEEEEvNT_6ParamsE)
        /*0008*/ 	.word	0x00000045


	//----- nvinfo : EIATTR_FRAME_SIZE
	.align		4
.L_19:
        /*000c*/ 	.byte	0x04, 0x11
        /*000e*/ 	.short	(.L_21 - .L_20)
	.align		4
.L_20:
        /*0010*/ 	.word	index@($__internal_2_$__cuda_sm10x_tcgen05_guardrail_trap_unallocated_columns_being_dealloced)
        /*0014*/ 	.word	0x00000000


	//----- nvinfo : EIATTR_FRAME_SIZE
	.align		4
.L_21:
        /*0018*/ 	.byte	0x04, 0x11
        /*001a*/ 	.short	(.L_23 - .L_22)
	.align		4
.L_22:
        /*001c*/ 	.word	index@($__internal_1_$__cuda_sm10x_tcgen05_guardrail_trap_phase_invalid_during_alloc)
        /*0020*/ 	.word	0x00000000


	//----- nvinfo : EIATTR_FRAME_SIZE
	.align		4
.L_23:
        /*0024*/ 	.byte	0x04, 0x11
        /*0026*/ 	.short	(.L_25 - .L_24)
	.align		4
.L_24:
        /*0028*/ 	.word	index@($__internal_0_$__cuda_sm10x_tcgen05_guardrail_trap_col_being_dealloced_not_returned_by_alloc)
        /*002c*/ 	.word	0x00000000


	//----- nvinfo : EIATTR_FRAME_SIZE
	.align		4
.L_25:
        /*0030*/ 	.byte	0x04, 0x11
        /*0032*/ 	.short	(.L_27 - .L_26)
	.align		4
.L_26:
        /*0034*/ 	.word	index@(_ZN7cutlass13device_kernelINS_4gemm6kernel13GemmUniversalIN4cute5tupleIJiiiiEEENS1_10collective13CollectiveMmaINS1_35MainloopSm100TmaUmmaWarpSpecializedILi5ELi2ELi4ENS5_IJNS4_1CILi2EEENSA_ILi4EEENSA_ILi1EEEEEEEENS5_IJNSA_ILi128EEESG_NSA_ILi64EEEEEENS_6half_tENS5_IJlSD_lEEESJ_NS5_IJSD_llEEENS4_8TiledMMAINS4_8MMA_AtomIJNS4_26SM100_MMA_F16BF16_2x1SM_SSISJ_SJ_fLi128ELi128ELNS4_4UMMA5MajorE0ELSQ_1ELNSP_7ScaleInE0ELSR_0EEEEEENS4_6LayoutINS5_IJSD_SD_SD_EEENS5_IJNSA_ILi0EEESW_SW_EEEEENS5_IJNS4_10UnderscoreESZ_SZ_EEEEENS4_28SM100_TMA_2SM_LOAD_MULTICASTENS4_14ComposedLayoutINS4_7SwizzleILi3ELi4ELi3EEENS4_18smem_ptr_flag_bitsILi16EEENSU_INS5_IJNSA_ILi8EEESH_EEENS5_IJSH_SD_EEEEEEEvNS4_8identityENS4_18SM100_TMA_2SM_LOADENS13_IS15_S17_NSU_INS5_IJSH_S18_EEENS5_IJSD_SH_EEEEEEEvS1D_EENS_8epilogue10collective18CollectiveEpilogueINS1K_23Sm100TmaWarpSpecializedILi4ELi2ELi16ELb1ELb0EEEJNS5_IJSH_SG_SH_EEENS5_IJNSU_ISH_SD_EENSU_INS5_IJNSA_ILi16EEESB_EEES1G_EEEEESJ_SK_SJ_SK_NS1K_6fusion15FusionCallbacksIS1O_NS1V_17LinearCombinationISJ_fSJ_fLNS_15FloatRoundStyleE2EEES1P_S1U_JEEENS4_5SM1004TMEM4LOAD26SM100_TMEM_LOAD_32dp32b16xENS4_13SM90_TMA_LOADENS13_INS14_ILi1ELi4ELi3EEES17_NSU_INS5_IJS18_S1R_EEENS5_IJS1R_SD_EEEEEEENS4_39AutoVectorizingCopyWithAssumedAlignmentILi128EEENS4_14SM90_TMA_STOREES2A_S2C_S2C_EEEvvEEEEvNT_6ParamsE)
        /*0038*/ 	.word	0x00000000


	//----- nvinfo : EIATTR_MIN_STACK_SIZE
	.align		4
.L_27:
        /*003c*/ 	.byte	0x04, 0x12
        /*003e*/ 	.short	(.L_29 - .L_28)
	.align		4
.L_28:
        /*0040*/ 	.word	index@(_ZN7cutlass13device_kernelINS_4gemm6kernel13GemmUniversalIN4cute5tupleIJiiiiEEENS1_10collective13CollectiveMmaINS1_35MainloopSm100TmaUmmaWarpSpecializedILi5ELi2ELi4ENS5_IJNS4_1CILi2EEENSA_ILi4EEENSA_ILi1EEEEEEEENS5_IJNSA_ILi128EEESG_NSA_ILi64EEEEEENS_6half_tENS5_IJlSD_lEEESJ_NS5_IJSD_llEEENS4_8TiledMMAINS4_8MMA_AtomIJNS4_26SM100_MMA_F16BF16_2x1SM_SSISJ_SJ_fLi128ELi128ELNS4_4UMMA5MajorE0ELSQ_1ELNSP_7ScaleInE0ELSR_0EEEEEENS4_6LayoutINS5_IJSD_SD_SD_EEENS5_IJNSA_ILi0EEESW_SW_EEEEENS5_IJNS4_10UnderscoreESZ_SZ_EEEEENS4_28SM100_TMA_2SM_LOAD_MULTICASTENS4_14ComposedLayoutINS4_7SwizzleILi3ELi4ELi3EEENS4_18smem_ptr_flag_bitsILi16EEENSU_INS5_IJNSA_ILi8EEESH_EEENS5_IJSH_SD_EEEEEEEvNS4_8identityENS4_18SM100_TMA_2SM_LOADENS13_IS15_S17_NSU_INS5_IJSH_S18_EEENS5_IJSD_SH_EEEEEEEvS1D_EENS_8epilogue10collective18CollectiveEpilogueINS1K_23Sm100TmaWarpSpecializedILi4ELi2ELi16ELb1ELb0EEEJNS5_IJSH_SG_SH_EEENS5_IJNSU_ISH_SD_EENSU_INS5_IJNSA_ILi16EEESB_EEES1G_EEEEESJ_SK_SJ_SK_NS1K_6fusion15FusionCallbacksIS1O_NS1V_17LinearCombinationISJ_fSJ_fLNS_15FloatRoundStyleE2EEES1P_S1U_JEEENS4_5SM1004TMEM4LOAD26SM100_TMEM_LOAD_32dp32b16xENS4_13SM90_TMA_LOADENS13_INS14_ILi1ELi4ELi3EEES17_NSU_INS5_IJS18_S1R_EEENS5_IJS1R_SD_EEEEEEENS4_39AutoVectorizingCopyWithAssumedAlignmentILi128EEENS4_14SM90_TMA_STOREES2A_S2C_S2C_EEEvvEEEEvNT_6ParamsE)
        /*0044*/ 	.word	0x00000000
.L_29:


//--------------------- .nv.compat                --------------------------
	.section	.nv.compat,"",@"SHT_CUDA_COMPAT_INFO"
	.align	4
        /*0000*/ 	.byte	0x02, 0x09, 0x01, 0x00, 0x02, 0x02, 0x02, 0x00, 0x02, 0x05, 0x05, 0x00, 0x03, 0x07, 0x01, 0x01
        /*0010*/ 	.byte	0x02, 0x03, 0x01, 0x00, 0x02, 0x06, 0x01, 0x00, 0x04, 0x0b, 0x08, 0x00, 0x09, 0x00, 0x00, 0x00
        /*0020*/ 	.byte	0x00, 0x00, 0x00, 0x00


//--------------------- .nv.info._ZN7cutlass13device_kernelINS_4gemm6kernel13GemmUniversalIN4cute5tupleIJiiiiEEENS1_10collective13CollectiveMmaINS1_35MainloopSm100TmaUmmaWarpSpecializedILi5ELi2ELi4ENS5_IJNS4_1CILi2EEENSA_ILi4EEENSA_ILi1EEEEEEEENS5_IJNSA_ILi128EEESG_NSA_ILi64EEEEEENS_6half_tENS5_IJlSD_lEEESJ_NS5_IJSD_llEEENS4_8TiledMMAINS4_8MMA_AtomIJNS4_26SM100_MMA_F16BF16_2x1SM_SSISJ_SJ_fLi128ELi128ELNS4_4UMMA5MajorE0ELSQ_1ELNSP_7ScaleInE0ELSR_0EEEEEENS4_6LayoutINS5_IJSD_SD_SD_EEENS5_IJNSA_ILi0EEESW_SW_EEEEENS5_IJNS4_10UnderscoreESZ_SZ_EEEEENS4_28SM100_TMA_2SM_LOAD_MULTICASTENS4_14ComposedLayoutINS4_7SwizzleILi3ELi4ELi3EEENS4_18smem_ptr_flag_bitsILi16EEENSU_INS5_IJNSA_ILi8EEESH_EEENS5_IJSH_SD_EEEEEEEvNS4_8identityENS4_18SM100_TMA_2SM_LOADENS13_IS15_S17_NSU_INS5_IJSH_S18_EEENS5_IJSD_SH_EEEEEEEvS1D_EENS_8epilogue10collective18CollectiveEpilogueINS1K_23Sm100TmaWarpSpecializedILi4ELi2ELi16ELb1ELb0EEEJNS5_IJSH_SG_SH_EEENS5_IJNSU_ISH_SD_EENSU_INS5_IJNSA_ILi16EEESB_EEES1G_EEEEESJ_SK_SJ_SK_NS1K_6fusion15FusionCallbacksIS1O_NS1V_17LinearCombinationISJ_fSJ_fLNS_15FloatRoundStyleE2EEES1P_S1U_JEEENS4_5SM1004TMEM4LOAD26SM100_TMEM_LOAD_32dp32b16xENS4_13SM90_TMA_LOADENS13_INS14_ILi1ELi4ELi3EEES17_NSU_INS5_IJS18_S1R_EEENS5_IJS1R_SD_EEEEEEENS4_39AutoVectorizingCopyWithAssumedAlignmentILi128EEENS4_14SM90_TMA_STOREES2A_S2C_S2C_EEEvvEEEEvNT_6ParamsE --------------------------
	.section	.nv.info._ZN7cutlass13device_kernelINS_4gemm6kernel13GemmUniversalIN4cute5tupleIJiiiiEEENS1_10collective13CollectiveMmaINS1_35MainloopSm100TmaUmmaWarpSpecializedILi5ELi2ELi4ENS5_IJNS4_1CILi2EEENSA_ILi4EEENSA_ILi1EEEEEEEENS5_IJNSA_ILi128EEESG_NSA_ILi64EEEEEENS_6half_tENS5_IJlSD_lEEESJ_NS5_IJSD_llEEENS4_8TiledMMAINS4_8MMA_AtomIJNS4_26SM100_MMA_F16BF16_2x1SM_SSISJ_SJ_fLi128ELi128ELNS4_4UMMA5MajorE0ELSQ_1ELNSP_7ScaleInE0ELSR_0EEEEEENS4_6LayoutINS5_IJSD_SD_SD_EEENS5_IJNSA_ILi0EEESW_SW_EEEEENS5_IJNS4_10UnderscoreESZ_SZ_EEEEENS4_28SM100_TMA_2SM_LOAD_MULTICASTENS4_14ComposedLayoutINS4_7SwizzleILi3ELi4ELi3EEENS4_18smem_ptr_flag_bitsILi16EEENSU_INS5_IJNSA_ILi8EEESH_EEENS5_IJSH_SD_EEEEEEEvNS4_8identityENS4_18SM100_TMA_2SM_LOADENS13_IS15_S17_NSU_INS5_IJSH_S18_EEENS5_IJSD_SH_EEEEEEEvS1D_EENS_8epilogue10collective18CollectiveEpilogueINS1K_23Sm100TmaWarpSpecializedILi4ELi2ELi16ELb1ELb0EEEJNS5_IJSH_SG_SH_EEENS5_IJNSU_ISH_SD_EENSU_INS5_IJNSA_ILi16EEESB_EEES1G_EEEEESJ_SK_SJ_SK_NS1K_6fusion15FusionCallbacksIS1O_NS1V_17LinearCombinationISJ_fSJ_fLNS_15FloatRoundStyleE2EEES1P_S1U_JEEENS4_5SM1004TMEM4LOAD26SM100_TMEM_LOAD_32dp32b16xENS4_13SM90_TMA_LOADENS13_INS14_ILi1ELi4ELi3EEES17_NSU_INS5_IJS18_S1R_EEENS5_IJS1R_SD_EEEEEEENS4_39AutoVectorizingCopyWithAssumedAlignmentILi128EEENS4_14SM90_TMA_STOREES2A_S2C_S2C_EEEvvEEEEvNT_6ParamsE,"",@"SHT_CUDA_INFO"
	.sectionflags	@""
	.align	4


	//----- nvinfo : EIATTR_CUDA_API_VERSION
	.align		4
        /*0000*/ 	.byte	0x04, 0x37
        /*0002*/ 	.short	(.L_31 - .L_30)
.L_30:
        /*0004*/ 	.word	0x00000082


	//----- nvinfo : EIATTR_KPARAM_INFO
	.align		4
.L_31:
        /*0008*/ 	.byte	0x04, 0x17
        /*000a*/ 	.short	(.L_33 - .L_32)
.L_32:
        /*000c*/ 	.word	0x00000000
        /*0010*/ 	.short	0x0000
        /*0012*/ 	.short	0x0000
        /*0014*/ 	.byte	0x00, 0xf0, 0x01, 0x20


	//----- nvinfo : EIATTR_AT_ENTRY_FRAGMENTS
	.align		4
.L_33:
        /*0018*/ 	.byte	0x04, 0x4f
        /*001a*/ 	.short	(.L_35 - .L_34)


	//   ....[0]....
.L_34:
        /*001c*/ 	.word	0x00000007


	//----- nvinfo : EIATTR_RESERVED_SMEM_USED
	.align		4
.L_35:
        /*0020*/ 	.byte	0x01, 0x41
	.zero		2


	//----- nvinfo : EIATTR_SPARSE_MMA_MASK
	.align		4
        /*0024*/ 	.byte	0x03, 0x50
        /*0026*/ 	.short	0x0000


	//----- nvinfo : EIATTR_TCGEN05_2CTA_USED
	.align		4
        /*0028*/ 	.byte	0x01, 0x52
	.zero		2


	//----- nvinfo : EIATTR_MAXREG_COUNT
	.align		4
        /*002c*/ 	.byte	0x03, 0x1b
        /*002e*/ 	.short	0x00ff


	//----- nvinfo : EIATTR_NUM_BARRIERS
	.align		4
        /*0030*/ 	.byte	0x02, 0x4c
        /*0032*/ 	.byte	0x07
	.zero		1


	//----- nvinfo : EIATTR_EXTERNS
	.align		4
        /*0034*/ 	.byte	0x04, 0x0f
        /*0036*/ 	.short	(.L_37 - .L_36)


	//   ....[0]....
	.align		4
.L_36:
        /*0038*/ 	.word	index@(__assertfail)


	//----- nvinfo : EIATTR_MERCURY_ISA_VERSION
	.align		4
.L_37:
        /*003c*/ 	.byte	0x03, 0x5f
        /*003e*/ 	.short	0x0101


	//----- nvinfo : EIATTR_INT_WARP_WIDE_INSTR_OFFSETS
	.align		4
        /*0040*/ 	.byte	0x04, 0x31
        /*0042*/ 	.short	(.L_39 - .L_38)


	//   ....[0]....
.L_38:
        /*0044*/ 	.word	0x00000d80


	//   ....[1]....
        /*0048*/ 	.word	0x00000e20


	//   ....[2]....
        /*004c*/ 	.word	0x000043b0


	//   ....[3]....
        /*0050*/ 	.word	0x000043e0


	//   ....[4]....
        /*0054*/ 	.word	0x00004400


	//   ....[5]....
        /*0058*/ 	.word	0x00004f40


	//   ....[6]....
        /*005c*/ 	.word	0x00004fe0


	//   ....[7]....
        /*0060*/ 	.word	0x000050a0


	//   ....[8]....
        /*0064*/ 	.word	0x00005110


	//   ....[9]....
        /*0068*/ 	.word	0x000051d0


	//   ....[10]....
        /*006c*/ 	.word	0x00005270


	//   ....[11]....
        /*0070*/ 	.word	0x000052e0


	//   ....[12]....
        /*0074*/ 	.word	0x000053a0


	//   ....[13]....
        /*0078*/ 	.word	0x00005440


	//   ....[14]....
        /*007c*/ 	.word	0x000054e0


	//   ....[15]....
        /*0080*/ 	.word	0x000055d0


	//   ....[16]....
        /*0084*/ 	.word	0x000056a0


	//----- nvinfo : EIATTR_COOP_GROUP_MASK_REGIDS
	.align		4
.L_39:
        /*0088*/ 	.byte	0x04, 0x29
        /*008a*/ 	.short	(.L_41 - .L_40)


	//   ....[0]....
.L_40:
        /*008c*/ 	.word	0xffffffff


	//   ....[1]....
        /*0090*/ 	.word	0xffffffff


	//   ....[2]....
        /*0094*/ 	.word	0xffffffff


	//   ....[3]....
        /*0098*/ 	.word	0xffffffff


	//   ....[4]....
        /*009c*/ 	.word	0xffffffff


	//   ....[5]....
        /*00a0*/ 	.word	0xffffffff


	//   ....[6]....
        /*00a4*/ 	.word	0xffffffff


	//   ....[7]....
        /*00a8*/ 	.word	0xffffffff


	//   ....[8]....
        /*00ac*/ 	.word	0xffffffff


	//   ....[9]....
        /*00b0*/ 	.word	0xffffffff


	//   ....[10]....
        /*00b4*/ 	.word	0xffffffff


	//   ....[11]....
        /*00b8*/ 	.word	0xffffffff


	//   ....[12]....
        /*00bc*/ 	.word	0xffffffff


	//   ....[13]....
        /*00c0*/ 	.word	0xffffffff


	//----- nvinfo : EIATTR_COOP_GROUP_INSTR_OFFSETS
	.align		4
.L_41:
        /*00c4*/ 	.byte	0x04, 0x28
        /*00c6*/ 	.short	(.L_43 - .L_42)


	//   ....[0]....
.L_42:
        /*00c8*/ 	.word	0x000000b0


	//   ....[1]....
        /*00cc*/ 	.word	0x00000510


	//   ....[2]....
        /*00d0*/ 	.word	0x000006f0


	//   ....[3]....
        /*00d4*/ 	.word	0x00000880


	//   ....[4]....
        /*00d8*/ 	.word	0x00000970


	//   ....[5]....
        /*00dc*/ 	.word	0x00000ad0


	//   ....[6]....
        /*00e0*/ 	.word	0x00000c60


	//   ....[7]....
        /*00e4*/ 	.word	0x00000ea0


	//   ....[8]....
        /*00e8*/ 	.word	0x00002260


	//   ....[9]....
        /*00ec*/ 	.word	0x000031a0


	//   ....[10]....
        /*00f0*/ 	.word	0x00003670


	//   ....[11]....
        /*00f4*/ 	.word	0x000036a0


	//   ....[12]....
        /*00f8*/ 	.word	0x000042b0


	//   ....[13]....
        /*00fc*/ 	.word	0x000044c0


	//----- nvinfo : EIATTR_VRC_CTA_INIT_COUNT
	.align		4
.L_43:
        /*0100*/ 	.byte	0x02, 0x4a
        /*0102*/ 	.byte	0x80
	.zero		1


	//----- nvinfo : EIATTR_SYSCALL_OFFSETS
	.align		4
        /*0104*/ 	.byte	0x04, 0x46
        /*0106*/ 	.short	(.L_45 - .L_44)


	//   ....[0]....
.L_44:
        /*0108*/ 	.word	0x00006220


	//   ....[1]....
        /*010c*/ 	.word	0x00006310


	//   ....[2]....
        /*0110*/ 	.word	0x00006a40


	//   ....[3]....
        /*0114*/ 	.word	0x00007370


	//   ....[4]....
        /*0118*/ 	.word	0x00007c40


	//   ....[5]....
        /*011c*/ 	.word	0x00008510


	//----- nvinfo : EIATTR_MBARRIER_INSTR_OFFSETS
	.align		4
.L_45:
        /*0120*/ 	.byte	0x04, 0x39
        /*0122*/ 	.short	(.L_47 - .L_46)


	//   ....[0]....
.L_46:
        /*0124*/ 	.word	0x00000640
        /*0128*/ 	.word	0x000000ff
        /*012c*/ 	.word	0x00000000
        /*0130*/ 	.short	0x0100
        /*0132*/ 	.byte	0x04
	.zero		1


	//   ....[1]....
        /*0134*/ 	.word	0x00000650
        /*0138*/ 	.word	0x000000ff
        /*013c*/ 	.word	0x00000028
        /*0140*/ 	.short	0x0100
        /*0142*/ 	.byte	0x04
	.zero		1


	//   ....[2]....
        /*0144*/ 	.word	0x00000660
        /*0148*/ 	.word	0x000000ff
        /*014c*/ 	.word	0x00000008
        /*0150*/ 	.short	0x0100
        /*0152*/ 	.byte	0x04
	.zero		1


	//   ....[3]....
        /*0154*/ 	.word	0x00000670
        /*0158*/ 	.word	0x000000ff
        /*015c*/ 	.word	0x00000030
        /*0160*/ 	.short	0x0100
        /*0162*/ 	.byte	0x04
	.zero		1


	//   ....[4]....
        /*0164*/ 	.word	0x00000680
        /*0168*/ 	.word	0x000000ff
        /*016c*/ 	.word	0x00000010
        /*0170*/ 	.short	0x0100
        /*0172*/ 	.byte	0x04
	.zero		1


	//   ....[5]....
        /*0174*/ 	.word	0x00000690
        /*0178*/ 	.word	0x000000ff
        /*017c*/ 	.word	0x00000038
        /*0180*/ 	.short	0x0100
        /*0182*/ 	.byte	0x04
	.zero		1


	//   ....[6]....
        /*0184*/ 	.word	0x000006a0
        /*0188*/ 	.word	0x000000ff
        /*018c*/ 	.word	0x00000018
        /*0190*/ 	.short	0x0100
        /*0192*/ 	.byte	0x04
	.zero		1


	//   ....[7]....
        /*0194*/ 	.word	0x000006b0
        /*0198*/ 	.word	0x000000ff
        /*019c*/ 	.word	0x00000040
        /*01a0*/ 	.short	0x0100
        /*01a2*/ 	.byte	0x04
	.zero		1


	//   ....[8]....
        /*01a4*/ 	.word	0x000006c0
        /*01a8*/ 	.word	0x000000ff
        /*01ac*/ 	.word	0x00000020
        /*01b0*/ 	.short	0x0100
        /*01b2*/ 	.byte	0x04
	.zero		1


	//   ....[9]....
        /*01b4*/ 	.word	0x000006d0
        /*01b8*/ 	.word	0x000000ff
        /*01bc*/ 	.word	0x00000048
        /*01c0*/ 	.short	0x0100
        /*01c2*/ 	.byte	0x04
	.zero		1


	//   ....[10]....
        /*01c4*/ 	.word	0x000007f0
        /*01c8*/ 	.word	0x000000ff
        /*01cc*/ 	.word	0x00000050
        /*01d0*/ 	.short	0x0100
        /*01d2*/ 	.byte	0x04
	.zero		1


	//   ....[11]....
        /*01d4*/ 	.word	0x00000800
        /*01d8*/ 	.word	0x000000ff
        /*01dc*/ 	.word	0x00000070
        /*01e0*/ 	.short	0x0100
        /*01e2*/ 	.byte	0x04
	.zero		1


	//   ....[12]....
        /*01e4*/ 	.word	0x00000810
        /*01e8*/ 	.word	0x000000ff
        /*01ec*/ 	.word	0x00000058
        /*01f0*/ 	.short	0x0100
        /*01f2*/ 	.byte	0x04
	.zero		1


	//   ....[13]....
        /*01f4*/ 	.word	0x00000820
        /*01f8*/ 	.word	0x000000ff
        /*01fc*/ 	.word	0x00000078
        /*0200*/ 	.short	0x0100
        /*0202*/ 	.byte	0x04
	.zero		1


	//   ....[14]....
        /*0204*/ 	.word	0x00000830
        /*0208*/ 	.word	0x000000ff
        /*020c*/ 	.word	0x00000060
        /*0210*/ 	.short	0x0100
        /*0212*/ 	.byte	0x04
	.zero		1


	//   ....[15]....
        /*0214*/ 	.word	0x00000840
        /*0218*/ 	.word	0x000000ff
        /*021c*/ 	.word	0x00000080
        /*0220*/ 	.short	0x0100
        /*0222*/ 	.byte	0x04
	.zero		1


	//   ....[16]....
        /*0224*/ 	.word	0x00000850
        /*0228*/ 	.word	0x000000ff
        /*022c*/ 	.word	0x00000068
        /*0230*/ 	.short	0x0100
        /*0232*/ 	.byte	0x04
	.zero		1


	//   ....[17]....
        /*0234*/ 	.word	0x00000860
        /*0238*/ 	.word	0x000000ff
        /*023c*/ 	.word	0x00000088
        /*0240*/ 	.short	0x0100
        /*0242*/ 	.byte	0x04
	.zero		1


	//   ....[18]....
        /*0244*/ 	.word	0x00000940
        /*0248*/ 	.word	0x000000ff
        /*024c*/ 	.word	0x00000090
        /*0250*/ 	.short	0x0100
        /*0252*/ 	.byte	0x06
	.zero		1


	//   ....[19]....
        /*0254*/ 	.word	0x00000950
        /*0258*/ 	.word	0x000000ff
        /*025c*/ 	.word	0x00000098
        /*0260*/ 	.short	0x0100
        /*0262*/ 	.byte	0x06
	.zero		1


	//   ....[20]....
        /*0264*/ 	.word	0x00000a80
        /*0268*/ 	.word	0x000000ff
        /*026c*/ 	.word	0x000000a0
        /*0270*/ 	.short	0x0100
        /*0272*/ 	.byte	0x06
	.zero		1


	//   ....[21]....
        /*0274*/ 	.word	0x00000a90
        /*0278*/ 	.word	0x000000ff
        /*027c*/ 	.word	0x000000b0
        /*0280*/ 	.short	0x0100
        /*0282*/ 	.byte	0x06
	.zero		1


	//   ....[22]....
        /*0284*/ 	.word	0x00000aa0
        /*0288*/ 	.word	0x000000ff
        /*028c*/ 	.word	0x000000a8
        /*0290*/ 	.short	0x0100
        /*0292*/ 	.byte	0x06
	.zero		1


	//   ....[23]....
        /*0294*/ 	.word	0x00000ab0
        /*0298*/ 	.word	0x000000ff
        /*029c*/ 	.word	0x000000b8
        /*02a0*/ 	.short	0x0100
        /*02a2*/ 	.byte	0x06
	.zero		1


	//   ....[24]....
        /*02a4*/ 	.word	0x00000bd0
        /*02a8*/ 	.word	0x000000ff
        /*02ac*/ 	.word	0x000000c0
        /*02b0*/ 	.short	0x0100
        /*02b2*/ 	.byte	0x04
	.zero		1


	//   ....[25]....
        /*02b4*/ 	.word	0x00000be0
        /*02b8*/ 	.word	0x000000ff
        /*02bc*/ 	.word	0x000000e0
        /*02c0*/ 	.short	0x0100
        /*02c2*/ 	.byte	0x04
	.zero		1


	//   ....[26]....
        /*02c4*/ 	.word	0x00000bf0
        /*02c8*/ 	.word	0x000000ff
        /*02cc*/ 	.word	0x000000c8
        /*02d0*/ 	.short	0x0100
        /*02d2*/ 	.byte	0x04
	.zero		1


	//   ....[27]....
        /*02d4*/ 	.word	0x00000c00
        /*02d8*/ 	.word	0x000000ff
        /*02dc*/ 	.word	0x000000e8
        /*02e0*/ 	.short	0x0100
        /*02e2*/ 	.byte	0x04
	.zero		1


	//   ....[28]....
        /*02e4*/ 	.word	0x00000c10
        /*02e8*/ 	.word	0x000000ff
        /*02ec*/ 	.word	0x000000d0
        /*02f0*/ 	.short	0x0100
        /*02f2*/ 	.byte	0x04
	.zero		1


	//   ....[29]....
        /*02f4*/ 	.word	0x00000c20
        /*02f8*/ 	.word	0x000000ff
        /*02fc*/ 	.word	0x000000f0
        /*0300*/ 	.short	0x0100
        /*0302*/ 	.byte	0x04
	.zero		1


	//   ....[30]....
        /*0304*/ 	.word	0x00000c30
        /*0308*/ 	.word	0x000000ff
        /*030c*/ 	.word	0x000000d8
        /*0310*/ 	.short	0x0100
        /*0312*/ 	.byte	0x04
	.zero		1


	//   ....[31]....
        /*0314*/ 	.word	0x00000c40
        /*0318*/ 	.word	0x000000ff
        /*031c*/ 	.word	0x000000f8
        /*0320*/ 	.short	0x0100
        /*0322*/ 	.byte	0x04
	.zero		1


	//   ....[32]....
        /*0324*/ 	.word	0x00000d30
        /*0328*/ 	.word	0x000000ff
        /*032c*/ 	.word	0x00000100
        /*0330*/ 	.short	0x0100
        /*0332*/ 	.byte	0x04
	.zero		1


	//   ....[33]....
        /*0334*/ 	.word	0x00000d40
        /*0338*/ 	.word	0x000000ff
        /*033c*/ 	.word	0x00000110
        /*0340*/ 	.short	0x0100
        /*0342*/ 	.byte	0x04
	.zero		1


	//   ....[34]....
        /*0344*/ 	.word	0x00000d50
        /*0348*/ 	.word	0x000000ff
        /*034c*/ 	.word	0x00000108
        /*0350*/ 	.short	0x0100
        /*0352*/ 	.byte	0x04
	.zero		1


	//   ....[35]....
        /*0354*/ 	.word	0x00000d60
        /*0358*/ 	.word	0x000000ff
        /*035c*/ 	.word	0x00000118
        /*0360*/ 	.short	0x0100
        /*0362*/ 	.byte	0x04
	.zero		1


	//   ....[36]....
        /*0364*/ 	.word	0x00000e60
        /*0368*/ 	.word	0x000000ff
        /*036c*/ 	.word	0x00000120
        /*0370*/ 	.short	0x0100
        /*0372*/ 	.byte	0x06
	.zero		1


	//   ....[37]....
        /*0374*/ 	.word	0x00001a80
        /*0378*/ 	.word	0x00000000
        /*037c*/ 	.word	0x00000110
        /*0380*/ 	.short	0x010a
        /*0382*/ 	.byte	0xff
	.zero		1


	//   ....[38]....
        /*0384*/ 	.word	0x00001ab0
        /*0388*/ 	.word	0x00000000
        /*038c*/ 	.word	0x00000100
        /*0390*/ 	.short	0x0101
        /*0392*/ 	.byte	0xff
	.zero		1


	//   ....[39]....
        /*0394*/ 	.word	0x00001b70
        /*0398*/ 	.word	0x000000ff
        /*039c*/ 	.word	0x00000028
        /*03a0*/ 	.short	0x010a
        /*03a2*/ 	.byte	0x04
	.zero		1


	//   ....[40]....
        /*03a4*/ 	.word	0x00001c40
        /*03a8*/ 	.word	0x000000ff
        /*03ac*/ 	.word	0x00000028
        /*03b0*/ 	.short	0x010a
        /*03b2*/ 	.byte	0x21
	.zero		1


	//   ....[41]....
        /*03b4*/ 	.word	0x00001df0
        /*03b8*/ 	.word	0x000000ff
        /*03bc*/ 	.word	0x00000028
        /*03c0*/ 	.short	0x010a
        /*03c2*/ 	.byte	0x05
	.zero		1


	//   ....[42]....
        /*03c4*/ 	.word	0x00001f00
        /*03c8*/ 	.word	0x000000ff
        /*03cc*/ 	.word	0x00000098
        /*03d0*/ 	.short	0x0101
        /*03d2*/ 	.byte	0x06
	.zero		1


	//   ....[43]....
        /*03d4*/ 	.word	0x00001f20
        /*03d8*/ 	.word	0x000000ff
        /*03dc*/ 	.word	0x00000028
        /*03e0*/ 	.short	0x010a
        /*03e2*/ 	.byte	0x04
	.zero		1


	//   ....[44]....
        /*03e4*/ 	.word	0x00001fa0
        /*03e8*/ 	.word	0x000000ff
        /*03ec*/ 	.word	0x00000028
        /*03f0*/ 	.short	0x010a
        /*03f2*/ 	.byte	0x11
	.zero		1


	//   ....[45]....
        /*03f4*/ 	.word	0x00002130
        /*03f8*/ 	.word	0x000000ff
        /*03fc*/ 	.word	0x00000028
        /*0400*/ 	.short	0x010a
        /*0402*/ 	.byte	0x05
	.zero		1


	//   ....[46]....
        /*0404*/ 	.word	0x00002290
        /*0408*/ 	.word	0x00000003
        /*040c*/ 	.word	0x000000a0
        /*0410*/ 	.short	0x010a
        /*0412*/ 	.byte	0xff
	.zero		1


	//   ....[47]....
        /*0414*/ 	.word	0x000023e0
        /*0418*/ 	.word	0x00000000
        /*041c*/ 	.word	0x00000000
        /*0420*/ 	.short	0x0101
        /*0422*/ 	.byte	0xff
	.zero		1


	//   ....[48]....
        /*0424*/ 	.word	0x00002990
        /*0428*/ 	.word	0x000000ff
        /*042c*/ 	.word	0x00000000
        /*0430*/ 	.short	0x010a
        /*0432*/ 	.byte	0x04
	.zero		1


	//   ....[49]....
        /*0434*/ 	.word	0x00002a20
        /*0438*/ 	.word	0x000000ff
        /*043c*/ 	.word	0x00000000
        /*0440*/ 	.short	0x010a
        /*0442*/ 	.byte	0x05
	.zero		1


	//   ....[50]....
        /*0444*/ 	.word	0x00002ab0
        /*0448*/ 	.word	0x000000ff
        /*044c*/ 	.word	0x00000000
        /*0450*/ 	.short	0x010a
        /*0452*/ 	.byte	0x05
	.zero		1


	//   ....[51]....
        /*0454*/ 	.word	0x00002b40
        /*0458*/ 	.word	0x000000ff
        /*045c*/ 	.word	0x00000000
        /*0460*/ 	.short	0x010a
        /*0462*/ 	.byte	0x05
	.zero		1


	//   ....[52]....
        /*0464*/ 	.word	0x00002be0
        /*0468*/ 	.word	0x00000000
        /*046c*/ 	.word	0x00000000
        /*0470*/ 	.short	0x010a
        /*0472*/ 	.byte	0xff
	.zero		1


	//   ....[53]....
        /*0474*/ 	.word	0x00002d00
        /*0478*/ 	.word	0x00000002
        /*047c*/ 	.word	0x00000100
        /*0480*/ 	.short	0x010a
        /*0482*/ 	.byte	0xff
	.zero		1


	//   ....[54]....
        /*0484*/ 	.word	0x00002d70
        /*0488*/ 	.word	0x00000002
        /*048c*/ 	.word	0x00000000
        /*0490*/ 	.short	0x0101
        /*0492*/ 	.byte	0xff
	.zero		1


	//   ....[55]....
        /*0494*/ 	.word	0x00002d90
        /*0498*/ 	.word	0x000000ff
        /*049c*/ 	.word	0x000000b0
        /*04a0*/ 	.short	0x010a
        /*04a2*/ 	.byte	0x04
	.zero		1


	//   ....[56]....
        /*04a4*/ 	.word	0x00002eb0
        /*04a8*/ 	.word	0x00000002
        /*04ac*/ 	.word	0x000000a0
        /*04b0*/ 	.short	0x010a
        /*04b2*/ 	.byte	0xff
	.zero		1


	//   ....[57]....
        /*04b4*/ 	.word	0x00002fb0
        /*04b8*/ 	.word	0x00000002
        /*04bc*/ 	.word	0x00000000
        /*04c0*/ 	.short	0x0101
        /*04c2*/ 	.byte	0xff
	.zero		1


	//   ....[58]....
        /*04c4*/ 	.word	0x00003040
        /*04c8*/ 	.word	0x000000ff
        /*04cc*/ 	.word	0x000000b0
        /*04d0*/ 	.short	0x0106
        /*04d2*/ 	.byte	0x04
	.zero		1


	//   ....[59]....
        /*04d4*/ 	.word	0x00003060
        /*04d8*/ 	.word	0x000000ff
        /*04dc*/ 	.word	0x000000b0
        /*04e0*/ 	.short	0x010a
        /*04e2*/ 	.byte	0x04
	.zero		1


	//   ....[60]....
        /*04e4*/ 	.word	0x000030f0
        /*04e8*/ 	.word	0x000000ff
        /*04ec*/ 	.word	0x000000b0
        /*04f0*/ 	.short	0x0106
        /*04f2*/ 	.byte	0x07
	.zero		1


	//   ....[61]....
        /*04f4*/ 	.word	0x00003130
        /*04f8*/ 	.word	0x00000000
        /*04fc*/ 	.word	0x000000b0
        /*0500*/ 	.short	0x010a
        /*0502*/ 	.byte	0xff
	.zero		1


	//   ....[62]....
        /*0504*/ 	.word	0x00003370
        /*0508*/ 	.word	0x000000ff
        /*050c*/ 	.word	0x00000008
        /*0510*/ 	.short	0x010a
        /*0512*/ 	.byte	0x05
	.zero		1


	//   ....[63]....
        /*0514*/ 	.word	0x00003390
        /*0518*/ 	.word	0x000000ff
        /*051c*/ 	.word	0x00000008
        /*0520*/ 	.short	0x010a
        /*0522*/ 	.byte	0x05
	.zero		1


	//   ....[64]....
        /*0524*/ 	.word	0x00003520
        /*0528*/ 	.word	0x000000ff
        /*052c*/ 	.word	0x00000008
        /*0530*/ 	.short	0x010a
        /*0532*/ 	.byte	0x05
	.zero		1


	//   ....[65]....
        /*0534*/ 	.word	0x00003540
        /*0538*/ 	.word	0x000000ff
        /*053c*/ 	.word	0x00000008
        /*0540*/ 	.short	0x010a
        /*0542*/ 	.byte	0x05
	.zero		1


	//   ....[66]....
        /*0544*/ 	.word	0x00003600
        /*0548*/ 	.word	0x000000ff
        /*054c*/ 	.word	0x00000000
        /*0550*/ 	.short	0x0101
        /*0552*/ 	.byte	0x04
	.zero		1


	//   ....[67]....
        /*0554*/ 	.word	0x00003930
        /*0558*/ 	.word	0x00000000
        /*055c*/ 	.word	0x000000a0
        /*0560*/ 	.short	0x010a
        /*0562*/ 	.byte	0xff
	.zero		1


	//   ....[68]....
        /*0564*/ 	.word	0x000039f0
        /*0568*/ 	.word	0x00000000
        /*056c*/ 	.word	0x00000000
        /*0570*/ 	.short	0x0101
        /*0572*/ 	.byte	0xff
	.zero		1


	//   ....[69]....
        /*0574*/ 	.word	0x00003ab0
        /*0578*/ 	.word	0x000000ff
        /*057c*/ 	.word	0x00000000
        /*0580*/ 	.short	0x010a
        /*0582*/ 	.byte	0x04
	.zero		1


	//   ....[70]....
        /*0584*/ 	.word	0x00003ac0
        /*0588*/ 	.word	0x000000ff
        /*058c*/ 	.word	0x000000e0
        /*0590*/ 	.short	0x010a
        /*0592*/ 	.byte	0x1f
	.zero		1


	//   ....[71]....
        /*0594*/ 	.word	0x00003b70
        /*0598*/ 	.word	0x000000ff
        /*059c*/ 	.word	0x00000000
        /*05a0*/ 	.short	0x010a
        /*05a2*/ 	.byte	0x05
	.zero		1


	//   ....[72]....
        /*05a4*/ 	.word	0x00003ca0
        /*05a8*/ 	.word	0x000000ff
        /*05ac*/ 	.word	0x00000000
        /*05b0*/ 	.short	0x010a
        /*05b2*/ 	.byte	0x04
	.zero		1


	//   ....[73]....
        /*05b4*/ 	.word	0x00003fa0
        /*05b8*/ 	.word	0x000000ff
        /*05bc*/ 	.word	0x00000000
        /*05c0*/ 	.short	0x010a
        /*05c2*/ 	.byte	0x04
	.zero		1


	//   ....[74]....
        /*05c4*/ 	.word	0x00004030
        /*05c8*/ 	.word	0x000000ff
        /*05cc*/ 	.word	0x00000000
        /*05d0*/ 	.short	0x010a
        /*05d2*/ 	.byte	0x05
	.zero		1


	//   ....[75]....
        /*05d4*/ 	.word	0x000040c0
        /*05d8*/ 	.word	0x000000ff
        /*05dc*/ 	.word	0x00000000
        /*05e0*/ 	.short	0x010a
        /*05e2*/ 	.byte	0x05
	.zero		1


	//   ....[76]....
        /*05e4*/ 	.word	0x00004160
        /*05e8*/ 	.word	0x00000000
        /*05ec*/ 	.word	0x00000000
        /*05f0*/ 	.short	0x010a
        /*05f2*/ 	.byte	0xff
	.zero		1


	//   ....[77]....
        /*05f4*/ 	.word	0x000041a0
        /*05f8*/ 	.word	0x00000000
        /*05fc*/ 	.word	0x00000000
        /*0600*/ 	.short	0x010a
        /*0602*/ 	.byte	0xff
	.zero		1


	//   ....[78]....
        /*0604*/ 	.word	0x00004210
        /*0608*/ 	.word	0x000000ff
        /*060c*/ 	.word	0x00000000
        /*0610*/ 	.short	0x0101
        /*0612*/ 	.byte	0x04
	.zero		1


	//   ....[79]....
        /*0614*/ 	.word	0x00004250
        /*0618*/ 	.word	0x000000ff
        /*061c*/ 	.word	0x00000120
        /*0620*/ 	.short	0x010a
        /*0622*/ 	.byte	0x1a
	.zero		1


	//   ....[80]....
        /*0624*/ 	.word	0x000042a0
        /*0628*/ 	.word	0x000000ff
        /*062c*/ 	.word	0x00000000
        /*0630*/ 	.short	0x0101
        /*0632*/ 	.byte	0x04
	.zero		1


	//   ....[81]....
        /*0634*/ 	.word	0x00004740
        /*0638*/ 	.word	0x0000000c
        /*063c*/ 	.word	0x000000a0
        /*0640*/ 	.short	0x010a
        /*0642*/ 	.byte	0xff
	.zero		1


	//   ....[82]....
        /*0644*/ 	.word	0x000048b0
        /*0648*/ 	.word	0x00000000
        /*064c*/ 	.word	0x00000000
        /*0650*/ 	.short	0x0101
        /*0652*/ 	.byte	0xff
	.zero		1


	//   ....[83]....
        /*0654*/ 	.word	0x00004d40
        /*0658*/ 	.word	0x000000ff
        /*065c*/ 	.word	0x00000098
        /*0660*/ 	.short	0x010a
        /*0662*/ 	.byte	0x15
	.zero		1


	//   ....[84]....
        /*0664*/ 	.word	0x00004ec0
        /*0668*/ 	.word	0x000000ff
        /*066c*/ 	.word	0x00000070
        /*0670*/ 	.short	0x010a
        /*0672*/ 	.byte	0x15
	.zero		1


	//   ....[85]....
        /*0674*/ 	.word	0x000050c0
        /*0678*/ 	.word	0x000000ff
        /*067c*/ 	.word	0x00000050
        /*0680*/ 	.short	0x010b
        /*0682*/ 	.byte	0x15
	.zero		1


	//   ....[86]....
        /*0684*/ 	.word	0x000050d0
        /*0688*/ 	.word	0x000000ff
        /*068c*/ 	.word	0x00000000
        /*0690*/ 	.short	0x0101
        /*0692*/ 	.byte	0x06
	.zero		1


	//   ....[87]....
        /*0694*/ 	.word	0x000050e0
        /*0698*/ 	.word	0x000000ff
        /*069c*/ 	.word	0x00000078
        /*06a0*/ 	.short	0x010a
        /*06a2*/ 	.byte	0x15
	.zero		1


	//   ....[88]....
        /*06a4*/ 	.word	0x00005290
        /*06a8*/ 	.word	0x000000ff
        /*06ac*/ 	.word	0x00000058
        /*06b0*/ 	.short	0x010b
        /*06b2*/ 	.byte	0x15
	.zero		1


	//   ....[89]....
        /*06b4*/ 	.word	0x000052a0
        /*06b8*/ 	.word	0x000000ff
        /*06bc*/ 	.word	0x00000000
        /*06c0*/ 	.short	0x0101
        /*06c2*/ 	.byte	0x06
	.zero		1


	//   ....[90]....
        /*06c4*/ 	.word	0x000052b0
        /*06c8*/ 	.word	0x000000ff
        /*06cc*/ 	.word	0x00000080
        /*06d0*/ 	.short	0x010a
        /*06d2*/ 	.byte	0x15
	.zero		1


	//   ....[91]....
        /*06d4*/ 	.word	0x00005460
        /*06d8*/ 	.word	0x000000ff
        /*06dc*/ 	.word	0x00000060
        /*06e0*/ 	.short	0x010b
        /*06e2*/ 	.byte	0x15
	.zero		1


	//   ....[92]....
        /*06e4*/ 	.word	0x00005470
        /*06e8*/ 	.word	0x000000ff
        /*06ec*/ 	.word	0x00000000
        /*06f0*/ 	.short	0x0101
        /*06f2*/ 	.byte	0x06
	.zero		1


	//   ....[93]....
        /*06f4*/ 	.word	0x00005480
        /*06f8*/ 	.word	0x000000ff
        /*06fc*/ 	.word	0x00000088
        /*0700*/ 	.short	0x010a
        /*0702*/ 	.byte	0x15
	.zero		1


	//   ....[94]....
        /*0704*/ 	.word	0x000056c0
        /*0708*/ 	.word	0x000000ff
        /*070c*/ 	.word	0x00000068
        /*0710*/ 	.short	0x010b
        /*0712*/ 	.byte	0x15
	.zero		1


	//   ....[95]....
        /*0714*/ 	.word	0x000056d0
        /*0718*/ 	.word	0x000000ff
        /*071c*/ 	.word	0x00000000
        /*0720*/ 	.short	0x0101
        /*0722*/ 	.byte	0x25
	.zero		1


	//   ....[96]....
        /*0724*/ 	.word	0x00005710
        /*0728*/ 	.word	0x000000ff
        /*072c*/ 	.word	0x00000070
        /*0730*/ 	.short	0x010a
        /*0732*/ 	.byte	0x15
	.zero		1


	//   ....[97]....
        /*0734*/ 	.word	0x00005730
        /*0738*/ 	.word	0x000000ff
        /*073c*/ 	.word	0x00000078
        /*0740*/ 	.short	0x010a
        /*0742*/ 	.byte	0x15
	.zero		1


	//   ....[98]....
        /*0744*/ 	.word	0x00005750
        /*0748*/ 	.word	0x000000ff
        /*074c*/ 	.word	0x00000080
        /*0750*/ 	.short	0x010a
        /*0752*/ 	.byte	0x15
	.zero		1


	//   ....[99]....
        /*0754*/ 	.word	0x00005790
        /*0758*/ 	.word	0x00000000
        /*075c*/ 	.word	0x00000088
        /*0760*/ 	.short	0x010a
        /*0762*/ 	.byte	0xff
	.zero		1


	//   ....[100]....
        /*0764*/ 	.word	0x00005ab0
        /*0768*/ 	.word	0x00000003
        /*076c*/ 	.word	0x000000a0
        /*0770*/ 	.short	0x010a
        /*0772*/ 	.byte	0xff
	.zero		1


	//   ....[101]....
        /*0774*/ 	.word	0x00005c30
        /*0778*/ 	.word	0x00000000
        /*077c*/ 	.word	0x00000000
        /*0780*/ 	.short	0x0101
        /*0782*/ 	.byte	0xff
	.zero		1


	//   ....[102]....
        /*0784*/ 	.word	0x00006710
        /*0788*/ 	.word	0x000000ff
        /*078c*/ 	.word	0x00000050
        /*0790*/ 	.short	0x010a
        /*0792*/ 	.byte	0x2b
	.zero		1


	//   ....[103]....
        /*0794*/ 	.word	0x00006740
        /*0798*/ 	.word	0x00000036
        /*079c*/ 	.word	0x000000c0
        /*07a0*/ 	.short	0x010a
        /*07a2*/ 	.byte	0xff
	.zero		1


	//   ....[104]....
        /*07a4*/ 	.word	0x00006850
        /*07a8*/ 	.word	0x000000ff
        /*07ac*/ 	.word	0x00000050
        /*07b0*/ 	.short	0x010a
        /*07b2*/ 	.byte	0x2b
	.zero		1


	//   ....[105]....
        /*07b4*/ 	.word	0x00006920
        /*07b8*/ 	.word	0x00000036
        /*07bc*/ 	.word	0x000000c0
        /*07c0*/ 	.short	0x010a
        /*07c2*/ 	.byte	0xff
	.zero		1


	//   ....[106]....
        /*07c4*/ 	.word	0x000070e0
        /*07c8*/ 	.word	0x00000000
        /*07cc*/ 	.word	0x00000000
        /*07d0*/ 	.short	0x0101
        /*07d2*/ 	.byte	0xff
	.zero		1


	//   ....[107]....
        /*07d4*/ 	.word	0x000070f0
        /*07d8*/ 	.word	0x00000002
        /*07dc*/ 	.word	0x00000050
        /*07e0*/ 	.short	0x010a
        /*07e2*/ 	.byte	0xff
	.zero		1


	//   ....[108]....
        /*07e4*/ 	.word	0x000071b0
        /*07e8*/ 	.word	0x00000002
        /*07ec*/ 	.word	0x00000050
        /*07f0*/ 	.short	0x010a
        /*07f2*/ 	.byte	0xff
	.zero		1


	//   ....[109]....
        /*07f4*/ 	.word	0x000079b0
        /*07f8*/ 	.word	0x00000000
        /*07fc*/ 	.word	0x00000000
        /*0800*/ 	.short	0x0101
        /*0802*/ 	.byte	0xff
	.zero		1


	//   ....[110]....
        /*0804*/ 	.word	0x000079d0
        /*0808*/ 	.word	0x00000002
        /*080c*/ 	.word	0x00000050
        /*0810*/ 	.short	0x010a
        /*0812*/ 	.byte	0xff
	.zero		1


	//   ....[111]....
        /*0814*/ 	.word	0x00007a80
        /*0818*/ 	.word	0x00000002
        /*081c*/ 	.word	0x00000050
        /*0820*/ 	.short	0x010a
        /*0822*/ 	.byte	0xff
	.zero		1


	//   ....[112]....
        /*0824*/ 	.word	0x00008280
        /*0828*/ 	.word	0x00000000
        /*082c*/ 	.word	0x00000000
        /*0830*/ 	.short	0x0101
        /*0832*/ 	.byte	0xff
	.zero		1


	//   ....[113]....
        /*0834*/ 	.word	0x000082a0
        /*0838*/ 	.word	0x00000003
        /*083c*/ 	.word	0x00000050
        /*0840*/ 	.short	0x010a
        /*0842*/ 	.byte	0xff
	.zero		1


	//   ....[114]....
        /*0844*/ 	.word	0x00008350
        /*0848*/ 	.word	0x00000003
        /*084c*/ 	.word	0x00000050
        /*0850*/ 	.short	0x010a
        /*0852*/ 	.byte	0xff
	.zero		1


	//   ....[115]....
        /*0854*/ 	.word	0x00008600
        /*0858*/ 	.word	0x00000036
        /*085c*/ 	.word	0x00000000
        /*0860*/ 	.short	0x0101
        /*0862*/ 	.byte	0xff
	.zero		1


	//   ....[116]....
        /*0864*/ 	.word	0x00008ba0
        /*0868*/ 	.word	0x00000000
        /*086c*/ 	.word	0x00000000
        /*0870*/ 	.short	0x0101
        /*0872*/ 	.byte	0xff
	.zero		1


	//   ....[117]....
        /*0874*/ 	.word	0x00008e40
        /*0878*/ 	.word	0x000000ff
        /*087c*/ 	.word	0x00000000
        /*0880*/ 	.short	0x0101
        /*0882*/ 	.byte	0x06
	.zero		1


	//   ....[118]....
        /*0884*/ 	.word	0x00008e60
        /*0888*/ 	.word	0x00000000
        /*088c*/ 	.word	0x00000110
        /*0890*/ 	.short	0x010a
        /*0892*/ 	.byte	0xff
	.zero		1


	//   ....[119]....
        /*0894*/ 	.word	0x00008ec0
        /*0898*/ 	.word	0x00000000
        /*089c*/ 	.word	0x00000028
        /*08a0*/ 	.short	0x010a
        /*08a2*/ 	.byte	0xff
	.zero		1


	//   ....[120]....
        /*08a4*/ 	.word	0x00008f20
        /*08a8*/ 	.word	0x00000000
        /*08ac*/ 	.word	0x00000028
        /*08b0*/ 	.short	0x010a
        /*08b2*/ 	.byte	0xff
	.zero		1


	//   ....[121]....
        /*08b4*/ 	.word	0x00008f70
        /*08b8*/ 	.word	0x00000003
        /*08bc*/ 	.word	0x000000a0
        /*08c0*/ 	.short	0x010a
        /*08c2*/ 	.byte	0xff
	.zero		1


	//   ....[122]....
        /*08c4*/ 	.word	0x00008fd0
        /*08c8*/ 	.word	0x00000000
        /*08cc*/ 	.word	0x00000000
        /*08d0*/ 	.short	0x010a
        /*08d2*/ 	.byte	0xff
	.zero		1


	//   ....[123]....
        /*08d4*/ 	.word	0x00009030
        /*08d8*/ 	.word	0x00000000
        /*08dc*/ 	.word	0x00000000
        /*08e0*/ 	.short	0x010a
        /*08e2*/ 	.byte	0xff
	.zero		1


	//   ....[124]....
        /*08e4*/ 	.word	0x00009090
        /*08e8*/ 	.word	0x00000000
        /*08ec*/ 	.word	0x00000000
        /*08f0*/ 	.short	0x010a
        /*08f2*/ 	.byte	0xff
	.zero		1


	//   ....[125]....
        /*08f4*/ 	.word	0x000090f0
        /*08f8*/ 	.word	0x00000000
        /*08fc*/ 	.word	0x00000000
        /*0900*/ 	.short	0x010a
        /*0902*/ 	.byte	0xff
	.zero		1


	//   ....[126]....
        /*0904*/ 	.word	0x00009140
        /*0908*/ 	.word	0x00000002
        /*090c*/ 	.word	0x00000100
        /*0910*/ 	.short	0x010a
        /*0912*/ 	.byte	0xff
	.zero		1


	//   ....[127]....
        /*0914*/ 	.word	0x000091a0
        /*0918*/ 	.word	0x00000002
        /*091c*/ 	.word	0x000000b0
        /*0920*/ 	.short	0x010a
        /*0922*/ 	.byte	0xff
	.zero		1


	//   ....[128]....
        /*0924*/ 	.word	0x000091f0
        /*0928*/ 	.word	0x00000002
        /*092c*/ 	.word	0x000000a0
        /*0930*/ 	.short	0x010a
        /*0932*/ 	.byte	0xff
	.zero		1


	//   ....[129]....
        /*0934*/ 	.word	0x00009250
        /*0938*/ 	.word	0x00000000
        /*093c*/ 	.word	0x000000b0
        /*0940*/ 	.short	0x010a
        /*0942*/ 	.byte	0xff
	.zero		1


	//   ....[130]....
        /*0944*/ 	.word	0x000092b0
        /*0948*/ 	.word	0x00000005
        /*094c*/ 	.word	0x00000008
        /*0950*/ 	.short	0x010a
        /*0952*/ 	.byte	0xff
	.zero		1


	//   ....[131]....
        /*0954*/ 	.word	0x00009390
        /*0958*/ 	.word	0x00000000
        /*095c*/ 	.word	0x00000008
        /*0960*/ 	.short	0x010a
        /*0962*/ 	.byte	0xff
	.zero		1


	//   ....[132]....
        /*0964*/ 	.word	0x000093e0
        /*0968*/ 	.word	0x00000000
        /*096c*/ 	.word	0x000000a0
        /*0970*/ 	.short	0x010a
        /*0972*/ 	.byte	0xff
	.zero		1


	//   ....[133]....
        /*0974*/ 	.word	0x00009440
        /*0978*/ 	.word	0x00000000
        /*097c*/ 	.word	0x000000e0
        /*0980*/ 	.short	0x010a
        /*0982*/ 	.byte	0xff
	.zero		1


	//   ....[134]....
        /*0984*/ 	.word	0x000094a0
        /*0988*/ 	.word	0x00000000
        /*098c*/ 	.word	0x00000000
        /*0990*/ 	.short	0x010a
        /*0992*/ 	.byte	0xff
	.zero		1


	//   ....[135]....
        /*0994*/ 	.word	0x00009500
        /*0998*/ 	.word	0x00000000
        /*099c*/ 	.word	0x00000000
        /*09a0*/ 	.short	0x010a
        /*09a2*/ 	.byte	0xff
	.zero		1


	//   ....[136]....
        /*09a4*/ 	.word	0x00009560
        /*09a8*/ 	.word	0x00000000
        /*09ac*/ 	.word	0x00000000
        /*09b0*/ 	.short	0x010a
        /*09b2*/ 	.byte	0xff
	.zero		1


	//   ....[137]....
        /*09b4*/ 	.word	0x000095c0
        /*09b8*/ 	.word	0x00000000
        /*09bc*/ 	.word	0x00000000
        /*09c0*/ 	.short	0x010a
        /*09c2*/ 	.byte	0xff
	.zero		1


	//   ....[138]....
        /*09c4*/ 	.word	0x00009620
        /*09c8*/ 	.word	0x00000000
        /*09cc*/ 	.word	0x00000120
        /*09d0*/ 	.short	0x010a
        /*09d2*/ 	.byte	0xff
	.zero		1


	//   ....[139]....
        /*09d4*/ 	.word	0x00009670
        /*09d8*/ 	.word	0x0000000c
        /*09dc*/ 	.word	0x000000a0
        /*09e0*/ 	.short	0x010a
        /*09e2*/ 	.byte	0xff
	.zero		1


	//   ....[140]....
        /*09e4*/ 	.word	0x000096d0
        /*09e8*/ 	.word	0x00000000
        /*09ec*/ 	.word	0x00000098
        /*09f0*/ 	.short	0x010a
        /*09f2*/ 	.byte	0xff
	.zero		1


	//   ....[141]....
        /*09f4*/ 	.word	0x00009730
        /*09f8*/ 	.word	0x00000000
        /*09fc*/ 	.word	0x00000070
        /*0a00*/ 	.short	0x010a
        /*0a02*/ 	.byte	0xff
	.zero		1


	//   ....[142]....
        /*0a04*/ 	.word	0x00009790
        /*0a08*/ 	.word	0x00000000
        /*0a0c*/ 	.word	0x00000078
        /*0a10*/ 	.short	0x010a
        /*0a12*/ 	.byte	0xff
	.zero		1


	//   ....[143]....
        /*0a14*/ 	.word	0x000097f0
        /*0a18*/ 	.word	0x00000000
        /*0a1c*/ 	.word	0x00000080
        /*0a20*/ 	.short	0x010a
        /*0a22*/ 	.byte	0xff
	.zero		1


	//   ....[144]....
        /*0a24*/ 	.word	0x00009850
        /*0a28*/ 	.word	0x00000000
        /*0a2c*/ 	.word	0x00000088
        /*0a30*/ 	.short	0x010a
        /*0a32*/ 	.byte	0xff
	.zero		1


	//   ....[145]....
        /*0a34*/ 	.word	0x000098b0
        /*0a38*/ 	.word	0x00000000
        /*0a3c*/ 	.word	0x00000070
        /*0a40*/ 	.short	0x010a
        /*0a42*/ 	.byte	0xff
	.zero		1


	//   ....[146]....
        /*0a44*/ 	.word	0x00009910
        /*0a48*/ 	.word	0x00000000
        /*0a4c*/ 	.word	0x00000078
        /*0a50*/ 	.short	0x010a
        /*0a52*/ 	.byte	0xff
	.zero		1


	//   ....[147]....
        /*0a54*/ 	.word	0x00009970
        /*0a58*/ 	.word	0x00000000
        /*0a5c*/ 	.word	0x00000080
        /*0a60*/ 	.short	0x010a
        /*0a62*/ 	.byte	0xff
	.zero		1


	//   ....[148]....
        /*0a64*/ 	.word	0x000099c0
        /*0a68*/ 	.word	0x00000003
        /*0a6c*/ 	.word	0x000000a0
        /*0a70*/ 	.short	0x010a
        /*0a72*/ 	.byte	0xff
	.zero		1


	//   ....[149]....
        /*0a74*/ 	.word	0x00009a20
        /*0a78*/ 	.word	0x00000002
        /*0a7c*/ 	.word	0x00000050
        /*0a80*/ 	.short	0x010a
        /*0a82*/ 	.byte	0xff
	.zero		1


	//   ....[150]....
        /*0a84*/ 	.word	0x00009a70
        /*0a88*/ 	.word	0x00000036
        /*0a8c*/ 	.word	0x000000c0
        /*0a90*/ 	.short	0x010a
        /*0a92*/ 	.byte	0xff
	.zero		1


	//   ....[151]....
        /*0a94*/ 	.word	0x00009ac0
        /*0a98*/ 	.word	0x00000002
        /*0a9c*/ 	.word	0x00000050
        /*0aa0*/ 	.short	0x010a
        /*0aa2*/ 	.byte	0xff
	.zero		1


	//   ....[152]....
        /*0aa4*/ 	.word	0x00009b10
        /*0aa8*/ 	.word	0x00000002
        /*0aac*/ 	.word	0x00000050
        /*0ab0*/ 	.short	0x010a
        /*0ab2*/ 	.byte	0xff
	.zero		1


	//   ....[153]....
        /*0ab4*/ 	.word	0x00009b60
        /*0ab8*/ 	.word	0x00000003
        /*0abc*/ 	.word	0x00000050
        /*0ac0*/ 	.short	0x010a
        /*0ac2*/ 	.byte	0xff
	.zero		1


	//----- nvinfo : EIATTR_NUM_MBARRIERS
	.align		4
.L_47:
        /*0ac4*/ 	.byte	0x03, 0x38
        /*0ac6*/ 	.short	0x0025


	//----- nvinfo : EIATTR_EXIT_INSTR_OFFSETS
	.align		4
        /*0ac8*/ 	.byte	0x04, 0x1c
        /*0aca*/ 	.short	(.L_49 - .L_48)


	//   ....[0]....
.L_48:
        /*0acc*/ 	.word	0x00002c10


	//   ....[1]....
        /*0ad0*/ 	.word	0x00003100


	//   ....[2]....
        /*0ad4*/ 	.word	0x00003160


	//   ....[3]....
        /*0ad8*/ 	.word	0x000044d0


	//   ....[4]....
        /*0adc*/ 	.word	0x000057c0


	//   ....[5]....
        /*0ae0*/ 	.word	0x00005800


	//   ....[6]....
        /*0ae4*/ 	.word	0x00008d40


	//   ....[7]....
        /*0ae8*/ 	.word	0x00008db0


	//   ....[8]....
        /*0aec*/ 	.word	0x00008de0


	//   ....[9]....
        /*0af0*/ 	.word	0x00008e50


	//----- nvinfo : EIATTR_MAX_THREADS
	.align		4
.L_49:
        /*0af4*/ 	.byte	0x04, 0x05
        /*0af6*/ 	.short	(.L_51 - .L_50)
.L_50:
        /*0af8*/ 	.word	0x00000100
        /*0afc*/ 	.word	0x00000001
        /*0b00*/ 	.word	0x00000001


	//----- nvinfo : EIATTR_CRS_STACK_SIZE
	.align		4
.L_51:
        /*0b04*/ 	.byte	0x04, 0x1e
        /*0b06*/ 	.short	(.L_53 - .L_52)
.L_52:
        /*0b08*/ 	.word	0x00000000


	//----- nvinfo : EIATTR_CBANK_PARAM_SIZE
	.align		4
.L_53:
        /*0b0c*/ 	.byte	0x03, 0x19
        /*0b0e*/ 	.short	0x0800


	//----- nvinfo : EIATTR_PARAM_CBANK
	.align		4
        /*0b10*/ 	.byte	0x04, 0x0a
        /*0b12*/ 	.short	(.L_55 - .L_54)
	.align		4
.L_54:
        /*0b14*/ 	.word	index@(.nv.constant0._ZN7cutlass13device_kernelINS_4gemm6kernel13GemmUniversalIN4cute5tupleIJiiiiEEENS1_10collective13CollectiveMmaINS1_35MainloopSm100TmaUmmaWarpSpecializedILi5ELi2ELi4ENS5_IJNS4_1CILi2EEENSA_ILi4EEENSA_ILi1EEEEEEEENS5_IJNSA_ILi128EEESG_NSA_ILi64EEEEEENS_6half_tENS5_IJlSD_lEEESJ_NS5_IJSD_llEEENS4_8TiledMMAINS4_8MMA_AtomIJNS4_26SM100_MMA_F16BF16_2x1SM_SSISJ_SJ_fLi128ELi128ELNS4_4UMMA5MajorE0ELSQ_1ELNSP_7ScaleInE0ELSR_0EEEEEENS4_6LayoutINS5_IJSD_SD_SD_EEENS5_IJNSA_ILi0EEESW_SW_EEEEENS5_IJNS4_10UnderscoreESZ_SZ_EEEEENS4_28SM100_TMA_2SM_LOAD_MULTICASTENS4_14ComposedLayoutINS4_7SwizzleILi3ELi4ELi3EEENS4_18smem_ptr_flag_bitsILi16EEENSU_INS5_IJNSA_ILi8EEESH_EEENS5_IJSH_SD_EEEEEEEvNS4_8identityENS4_18SM100_TMA_2SM_LOADENS13_IS15_S17_NSU_INS5_IJSH_S18_EEENS5_IJSD_SH_EEEEEEEvS1D_EENS_8epilogue10collective18CollectiveEpilogueINS1K_23Sm100TmaWarpSpecializedILi4ELi2ELi16ELb1ELb0EEEJNS5_IJSH_SG_SH_EEENS5_IJNSU_ISH_SD_EENSU_INS5_IJNSA_ILi16EEESB_EEES1G_EEEEESJ_SK_SJ_SK_NS1K_6fusion15FusionCallbacksIS1O_NS1V_17LinearCombinationISJ_fSJ_fLNS_15FloatRoundStyleE2EEES1P_S1U_JEEENS4_5SM1004TMEM4LOAD26SM100_TMEM_LOAD_32dp32b16xENS4_13SM90_TMA_LOADENS13_INS14_ILi1ELi4ELi3EEES17_NSU_INS5_IJS18_S1R_EEENS5_IJS1R_SD_EEEEEEENS4_39AutoVectorizingCopyWithAssumedAlignmentILi128EEENS4_14SM90_TMA_STOREES2A_S2C_S2C_EEEvvEEEEvNT_6ParamsE)
        /*0b18*/ 	.short	0x0380
        /*0b1a*/ 	.short	0x0800


	//----- nvinfo : EIATTR_SW_WAR
	.align		4
.L_55:
        /*0b1c*/ 	.byte	0x04, 0x36
        /*0b1e*/ 	.short	(.L_57 - .L_56)
.L_56:
        /*0b20*/ 	.word	0x00000008
.L_57:


//--------------------- .nv.callgraph             --------------------------
	.section	.nv.callgraph,"",@"SHT_CUDA_CALLGRAPH"
	.align	4
	.sectionentsize	8
	.align		4
        /*0000*/ 	.word	0x00000000
	.align		4
        /*0004*/ 	.word	0xffffffff
	.align		4
        /*0008*/ 	.word	index@(_ZN7cutlass13device_kernelINS_4gemm6kernel13GemmUniversalIN4cute5tupleIJiiiiEEENS1_10collective13CollectiveMmaINS1_35MainloopSm100TmaUmmaWarpSpecializedILi5ELi2ELi4ENS5_IJNS4_1CILi2EEENSA_ILi4EEENSA_ILi1EEEEEEEENS5_IJNSA_ILi128EEESG_NSA_ILi64EEEEEENS_6half_tENS5_IJlSD_lEEESJ_NS5_IJSD_llEEENS4_8TiledMMAINS4_8MMA_AtomIJNS4_26SM100_MMA_F16BF16_2x1SM_SSISJ_SJ_fLi128ELi128ELNS4_4UMMA5MajorE0ELSQ_1ELNSP_7ScaleInE0ELSR_0EEEEEENS4_6LayoutINS5_IJSD_SD_SD_EEENS5_IJNSA_ILi0EEESW_SW_EEEEENS5_IJNS4_10UnderscoreESZ_SZ_EEEEENS4_28SM100_TMA_2SM_LOAD_MULTICASTENS4_14ComposedLayoutINS4_7SwizzleILi3ELi4ELi3EEENS4_18smem_ptr_flag_bitsILi16EEENSU_INS5_IJNSA_ILi8EEESH_EEENS5_IJSH_SD_EEEEEEEvNS4_8identityENS4_18SM100_TMA_2SM_LOADENS13_IS15_S17_NSU_INS5_IJSH_S18_EEENS5_IJSD_SH_EEEEEEEvS1D_EENS_8epilogue10collective18CollectiveEpilogueINS1K_23Sm100TmaWarpSpecializedILi4ELi2ELi16ELb1ELb0EEEJNS5_IJSH_SG_SH_EEENS5_IJNSU_ISH_SD_EENSU_INS5_IJNSA_ILi16EEESB_EEES1G_EEEEESJ_SK_SJ_SK_NS1K_6fusion15FusionCallbacksIS1O_NS1V_17LinearCombinationISJ_fSJ_fLNS_15FloatRoundStyleE2EEES1P_S1U_JEEENS4_5SM1004TMEM4LOAD26SM100_TMEM_LOAD_32dp32b16xENS4_13SM90_TMA_LOADENS13_INS14_ILi1ELi4ELi3EEES17_NSU_INS5_IJS18_S1R_EEENS5_IJS1R_SD_EEEEEEENS4_39AutoVectorizingCopyWithAssumedAlignmentILi128EEENS4_14SM90_TMA_STOREES2A_S2C_S2C_EEEvvEEEEvNT_6ParamsE)
	.align		4
        /*000c*/ 	.word	index@(__assertfail)
	.align		4
        /*0010*/ 	.word	0x00000000
	.align		4
        /*0014*/ 	.word	0xfffffffe
	.align		4
        /*0018*/ 	.word	0x00000000
	.align		4
        /*001c*/ 	.word	0xfffffffd
	.align		4
        /*0020*/ 	.word	0x00000000
	.align		4
        /*0024*/ 	.word	0xfffffffc


//--------------------- .nv.constant4             --------------------------
	.section	.nv.constant4,"a",@progbits
	.align	8
	.align		8
.nv.constant4:
        /*0000*/ 	.dword	__assertfail
	.align		8
        /*0008*/ 	.dword	__unnamed_1
	.align		8
        /*0010*/ 	.dword	__unnamed_2
	.align		8
        /*0018*/ 	.dword	_ZN40_INTERNAL_33aa8395_4_k_cu_f68a3dd4_386594cuda3std3__45__cpo5beginE
	.align		8
        /*0020*/ 	.dword	_ZN40_INTERNAL_33aa8395_4_k_cu_f68a3dd4_386594cuda3std3__45__cpo3endE
	.align		8
        /*0028*/ 	.dword	_ZN40_INTERNAL_33aa8395_4_k_cu_f68a3dd4_386594cuda3std3__45__cpo6cbeginE
	.align		8
        /*0030*/ 	.dword	_ZN40_INTERNAL_33aa8395_4_k_cu_f68a3dd4_386594cuda3std3__45__cpo4cendE
	.align		8
        /*0038*/ 	.dword	_ZN40_INTERNAL_33aa8395_4_k_cu_f68a3dd4_386594cuda3std3__442_GLOBAL__N__33aa8395_4_k_cu_f68a3dd4_386596ignoreE
	.align		8
        /*0040*/ 	.dword	_ZN40_INTERNAL_33aa8395_4_k_cu_f68a3dd4_386594cuda3std3__419piecewise_constructE
	.align		8
        /*0048*/ 	.dword	_ZN40_INTERNAL_33aa8395_4_k_cu_f68a3dd4_386594cuda3std3__48in_placeE
	.align		8
        /*0050*/ 	.dword	_ZN40_INTERNAL_33aa8395_4_k_cu_f68a3dd4_386594cuda3std6ranges3__45__cpo4swapE
	.align		8
        /*0058*/ 	.dword	_ZN40_INTERNAL_33aa8395_4_k_cu_f68a3dd4_386594cuda3std6ranges3__45__cpo9iter_moveE
	.align		8
        /*0060*/ 	.dword	_ZN40_INTERNAL_33aa8395_4_k_cu_f68a3dd4_386594cute7productE
	.align		8
        /*0068*/ 	.dword	_ZN40_INTERNAL_33aa8395_4_k_cu_f68a3dd4_386594cute1_E
	.align		8
        /*0070*/ 	.dword	$str$25
	.align		8
        /*0078*/ 	.dword	$str$26
	.align		8
        /*0080*/ 	.dword	$str$27
	.align		8
        /*0088*/ 	.dword	$str$28


//--------------------- .text._ZN7cutlass13device_kernelINS_4gemm6kernel13GemmUniversalIN4cute5tupleIJiiiiEEENS1_10collective13CollectiveMmaINS1_35MainloopSm100TmaUmmaWarpSpecializedILi5ELi2ELi4ENS5_IJNS4_1CILi2EEENSA_ILi4EEENSA_ILi1EEEEEEEENS5_IJNSA_ILi128EEESG_NSA_ILi64EEEEEENS_6half_tENS5_IJlSD_lEEESJ_NS5_IJSD_llEEENS4_8TiledMMAINS4_8MMA_AtomIJNS4_26SM100_MMA_F16BF16_2x1SM_SSISJ_SJ_fLi128ELi128ELNS4_4UMMA5MajorE0ELSQ_1ELNSP_7ScaleInE0ELSR_0EEEEEENS4_6LayoutINS5_IJSD_SD_SD_EEENS5_IJNSA_ILi0EEESW_SW_EEEEENS5_IJNS4_10UnderscoreESZ_SZ_EEEEENS4_28SM100_TMA_2SM_LOAD_MULTICASTENS4_14ComposedLayoutINS4_7SwizzleILi3ELi4ELi3EEENS4_18smem_ptr_flag_bitsILi16EEENSU_INS5_IJNSA_ILi8EEESH_EEENS5_IJSH_SD_EEEEEEEvNS4_8identityENS4_18SM100_TMA_2SM_LOADENS13_IS15_S17_NSU_INS5_IJSH_S18_EEENS5_IJSD_SH_EEEEEEEvS1D_EENS_8epilogue10collective18CollectiveEpilogueINS1K_23Sm100TmaWarpSpecializedILi4ELi2ELi16ELb1ELb0EEEJNS5_IJSH_SG_SH_EEENS5_IJNSU_ISH_SD_EENSU_INS5_IJNSA_ILi16EEESB_EEES1G_EEEEESJ_SK_SJ_SK_NS1K_6fusion15FusionCallbacksIS1O_NS1V_17LinearCombinationISJ_fSJ_fLNS_15FloatRoundStyleE2EEES1P_S1U_JEEENS4_5SM1004TMEM4LOAD26SM100_TMEM_LOAD_32dp32b16xENS4_13SM90_TMA_LOADENS13_INS14_ILi1ELi4ELi3EEES17_NSU_INS5_IJS18_S1R_EEENS5_IJS1R_SD_EEEEEEENS4_39AutoVectorizingCopyWithAssumedAlignmentILi128EEENS4_14SM90_TMA_STOREES2A_S2C_S2C_EEEvvEEEEvNT_6ParamsE --------------------------
	.section	.text._ZN7cutlass13device_kernelINS_4gemm6kernel13GemmUniversalIN4cute5tupleIJiiiiEEENS1_10collective13CollectiveMmaINS1_35MainloopSm100TmaUmmaWarpSpecializedILi5ELi2ELi4ENS5_IJNS4_1CILi2EEENSA_ILi4EEENSA_ILi1EEEEEEEENS5_IJNSA_ILi128EEESG_NSA_ILi64EEEEEENS_6half_tENS5_IJlSD_lEEESJ_NS5_IJSD_llEEENS4_8TiledMMAINS4_8MMA_AtomIJNS4_26SM100_MMA_F16BF16_2x1SM_SSISJ_SJ_fLi128ELi128ELNS4_4UMMA5MajorE0ELSQ_1ELNSP_7ScaleInE0ELSR_0EEEEEENS4_6LayoutINS5_IJSD_SD_SD_EEENS5_IJNSA_ILi0EEESW_SW_EEEEENS5_IJNS4_10UnderscoreESZ_SZ_EEEEENS4_28SM100_TMA_2SM_LOAD_MULTICASTENS4_14ComposedLayoutINS4_7SwizzleILi3ELi4ELi3EEENS4_18smem_ptr_flag_bitsILi16EEENSU_INS5_IJNSA_ILi8EEESH_EEENS5_IJSH_SD_EEEEEEEvNS4_8identityENS4_18SM100_TMA_2SM_LOADENS13_IS15_S17_NSU_INS5_IJSH_S18_EEENS5_IJSD_SH_EEEEEEEvS1D_EENS_8epilogue10collective18CollectiveEpilogueINS1K_23Sm100TmaWarpSpecializedILi4ELi2ELi16ELb1ELb0EEEJNS5_IJSH_SG_SH_EEENS5_IJNSU_ISH_SD_EENSU_INS5_IJNSA_ILi16EEESB_EEES1G_EEEEESJ_SK_SJ_SK_NS1K_6fusion15FusionCallbacksIS1O_NS1V_17LinearCombinationISJ_fSJ_fLNS_15FloatRoundStyleE2EEES1P_S1U_JEEENS4_5SM1004TMEM4LOAD26SM100_TMEM_LOAD_32dp32b16xENS4_13SM90_TMA_LOADENS13_INS14_ILi1ELi4ELi3EEES17_NSU_INS5_IJS18_S1R_EEENS5_IJS1R_SD_EEEEEEENS4_39AutoVectorizingCopyWithAssumedAlignmentILi128EEENS4_14SM90_TMA_STOREES2A_S2C_S2C_EEEvvEEEEvNT_6ParamsE,"ax",@progbits
	.align	128
.text._ZN7cutlass13device_kernelINS_4gemm6kernel13GemmUniversalIN4cute5tupleIJiiiiEEENS1_10collective13CollectiveMmaINS1_35MainloopSm100TmaUmmaWarpSpecializedILi5ELi2ELi4ENS5_IJNS4_1CILi2EEENSA_ILi4EEENSA_ILi1EEEEEEEENS5_IJNSA_ILi128EEESG_NSA_ILi64EEEEEENS_6half_tENS5_IJlSD_lEEESJ_NS5_IJSD_llEEENS4_8TiledMMAINS4_8MMA_AtomIJNS4_26SM100_MMA_F16BF16_2x1SM_SSISJ_SJ_fLi128ELi128ELNS4_4UMMA5MajorE0ELSQ_1ELNSP_7ScaleInE0ELSR_0EEEEEENS4_6LayoutINS5_IJSD_SD_SD_EEENS5_IJNSA_ILi0EEESW_SW_EEEEENS5_IJNS4_10UnderscoreESZ_SZ_EEEEENS4_28SM100_TMA_2SM_LOAD_MULTICASTENS4_14ComposedLayoutINS4_7SwizzleILi3ELi4ELi3EEENS4_18smem_ptr_flag_bitsILi16EEENSU_INS5_IJNSA_ILi8EEESH_EEENS5_IJSH_SD_EEEEEEEvNS4_8identityENS4_18SM100_TMA_2SM_LOADENS13_IS15_S17_NSU_INS5_IJSH_S18_EEENS5_IJSD_SH_EEEEEEEvS1D_EENS_8epilogue10collective18CollectiveEpilogueINS1K_23Sm100TmaWarpSpecializedILi4ELi2ELi16ELb1ELb0EEEJNS5_IJSH_SG_SH_EEENS5_IJNSU_ISH_SD_EENSU_INS5_IJNSA_ILi16EEESB_EEES1G_EEEEESJ_SK_SJ_SK_NS1K_6fusion15FusionCallbacksIS1O_NS1V_17LinearCombinationISJ_fSJ_fLNS_15FloatRoundStyleE2EEES1P_S1U_JEEENS4_5SM1004TMEM4LOAD26SM100_TMEM_LOAD_32dp32b16xENS4_13SM90_TMA_LOADENS13_INS14_ILi1ELi4ELi3EEES17_NSU_INS5_IJS18_S1R_EEENS5_IJS1R_SD_EEEEEEENS4_39AutoVectorizingCopyWithAssumedAlignmentILi128EEENS4_14SM90_TMA_STOREES2A_S2C_S2C_EEEvvEEEEvNT_6ParamsE:
        .type           _ZN7cutlass13device_kernelINS_4gemm6kernel13GemmUniversalIN4cute5tupleIJiiiiEEENS1_10collective13CollectiveMmaINS1_35MainloopSm100TmaUmmaWarpSpecializedILi5ELi2ELi4ENS5_IJNS4_1CILi2EEENSA_ILi4EEENSA_ILi1EEEEEEEENS5_IJNSA_ILi128EEESG_NSA_ILi64EEEEEENS_6half_tENS5_IJlSD_lEEESJ_NS5_IJSD_llEEENS4_8TiledMMAINS4_8MMA_AtomIJNS4_26SM100_MMA_F16BF16_2x1SM_SSISJ_SJ_fLi128ELi128ELNS4_4UMMA5MajorE0ELSQ_1ELNSP_7ScaleInE0ELSR_0EEEEEENS4_6LayoutINS5_IJSD_SD_SD_EEENS5_IJNSA_ILi0EEESW_SW_EEEEENS5_IJNS4_10UnderscoreESZ_SZ_EEEEENS4_28SM100_TMA_2SM_LOAD_MULTICASTENS4_14ComposedLayoutINS4_7SwizzleILi3ELi4ELi3EEENS4_18smem_ptr_flag_bitsILi16EEENSU_INS5_IJNSA_ILi8EEESH_EEENS5_IJSH_SD_EEEEEEEvNS4_8identityENS4_18SM100_TMA_2SM_LOADENS13_IS15_S17_NSU_INS5_IJSH_S18_EEENS5_IJSD_SH_EEEEEEEvS1D_EENS_8epilogue10collective18CollectiveEpilogueINS1K_23Sm100TmaWarpSpecializedILi4ELi2ELi16ELb1ELb0EEEJNS5_IJSH_SG_SH_EEENS5_IJNSU_ISH_SD_EENSU_INS5_IJNSA_ILi16EEESB_EEES1G_EEEEESJ_SK_SJ_SK_NS1K_6fusion15FusionCallbacksIS1O_NS1V_17LinearCombinationISJ_fSJ_fLNS_15FloatRoundStyleE2EEES1P_S1U_JEEENS4_5SM1004TMEM4LOAD26SM100_TMEM_LOAD_32dp32b16xENS4_13SM90_TMA_LOADENS13_INS14_ILi1ELi4ELi3EEES17_NSU_INS5_IJS18_S1R_EEENS5_IJS1R_SD_EEEEEEENS4_39AutoVectorizingCopyWithAssumedAlignmentILi128EEENS4_14SM90_TMA_STOREES2A_S2C_S2C_EEEvvEEEEvNT_6ParamsE,@function
        .size           _ZN7cutlass13device_kernelINS_4gemm6kernel13GemmUniversalIN4cute5tupleIJiiiiEEENS1_10collective13CollectiveMmaINS1_35MainloopSm100TmaUmmaWarpSpecializedILi5ELi2ELi4ENS5_IJNS4_1CILi2EEENSA_ILi4EEENSA_ILi1EEEEEEEENS5_IJNSA_ILi128EEESG_NSA_ILi64EEEEEENS_6half_tENS5_IJlSD_lEEESJ_NS5_IJSD_llEEENS4_8TiledMMAINS4_8MMA_AtomIJNS4_26SM100_MMA_F16BF16_2x1SM_SSISJ_SJ_fLi128ELi128ELNS4_4UMMA5MajorE0ELSQ_1ELNSP_7ScaleInE0ELSR_0EEEEEENS4_6LayoutINS5_IJSD_SD_SD_EEENS5_IJNSA_ILi0EEESW_SW_EEEEENS5_IJNS4_10UnderscoreESZ_SZ_EEEEENS4_28SM100_TMA_2SM_LOAD_MULTICASTENS4_14ComposedLayoutINS4_7SwizzleILi3ELi4ELi3EEENS4_18smem_ptr_flag_bitsILi16EEENSU_INS5_IJNSA_ILi8EEESH_EEENS5_IJSH_SD_EEEEEEEvNS4_8identityENS4_18SM100_TMA_2SM_LOADENS13_IS15_S17_NSU_INS5_IJSH_S18_EEENS5_IJSD_SH_EEEEEEEvS1D_EENS_8epilogue10collective18CollectiveEpilogueINS1K_23Sm100TmaWarpSpecializedILi4ELi2ELi16ELb1ELb0EEEJNS5_IJSH_SG_SH_EEENS5_IJNSU_ISH_SD_EENSU_INS5_IJNSA_ILi16EEESB_EEES1G_EEEEESJ_SK_SJ_SK_NS1K_6fusion15FusionCallbacksIS1O_NS1V_17LinearCombinationISJ_fSJ_fLNS_15FloatRoundStyleE2EEES1P_S1U_JEEENS4_5SM1004TMEM4LOAD26SM100_TMEM_LOAD_32dp32b16xENS4_13SM90_TMA_LOADENS13_INS14_ILi1ELi4ELi3EEES17_NSU_INS5_IJS18_S1R_EEENS5_IJS1R_SD_EEEEEEENS4_39AutoVectorizingCopyWithAssumedAlignmentILi128EEENS4_14SM90_TMA_STOREES2A_S2C_S2C_EEEvvEEEEvNT_6ParamsE,(.L_x_200 - _ZN7cutlass13device_kernelINS_4gemm6kernel13GemmUniversalIN4cute5tupleIJiiiiEEENS1_10collective13CollectiveMmaINS1_35MainloopSm100TmaUmmaWarpSpecializedILi5ELi2ELi4ENS5_IJNS4_1CILi2EEENSA_ILi4EEENSA_ILi1EEEEEEEENS5_IJNSA_ILi128EEESG_NSA_ILi64EEEEEENS_6half_tENS5_IJlSD_lEEESJ_NS5_IJSD_llEEENS4_8TiledMMAINS4_8MMA_AtomIJNS4_26SM100_MMA_F16BF16_2x1SM_SSISJ_SJ_fLi128ELi128ELNS4_4UMMA5MajorE0ELSQ_1ELNSP_7ScaleInE0ELSR_0EEEEEENS4_6LayoutINS5_IJSD_SD_SD_EEENS5_IJNSA_ILi0EEESW_SW_EEEEENS5_IJNS4_10UnderscoreESZ_SZ_EEEEENS4_28SM100_TMA_2SM_LOAD_MULTICASTENS4_14ComposedLayoutINS4_7SwizzleILi3ELi4ELi3EEENS4_18smem_ptr_flag_bitsILi16EEENSU_INS5_IJNSA_ILi8EEESH_EEENS5_IJSH_SD_EEEEEEEvNS4_8identityENS4_18SM100_TMA_2SM_LOADENS13_IS15_S17_NSU_INS5_IJSH_S18_EEENS5_IJSD_SH_EEEEEEEvS1D_EENS_8epilogue10collective18CollectiveEpilogueINS1K_23Sm100TmaWarpSpecializedILi4ELi2ELi16ELb1ELb0EEEJNS5_IJSH_SG_SH_EEENS5_IJNSU_ISH_SD_EENSU_INS5_IJNSA_ILi16EEESB_EEES1G_EEEEESJ_SK_SJ_SK_NS1K_6fusion15FusionCallbacksIS1O_NS1V_17LinearCombinationISJ_fSJ_fLNS_15FloatRoundStyleE2EEES1P_S1U_JEEENS4_5SM1004TMEM4LOAD26SM100_TMEM_LOAD_32dp32b16xENS4_13SM90_TMA_LOADENS13_INS14_ILi1ELi4ELi3EEES17_NSU_INS5_IJS18_S1R_EEENS5_IJS1R_SD_EEEEEEENS4_39AutoVectorizingCopyWithAssumedAlignmentILi128EEENS4_14SM90_TMA_STOREES2A_S2C_S2C_EEEvvEEEEvNT_6ParamsE)
        .other          _ZN7cutlass13device_kernelINS_4gemm6kernel13GemmUniversalIN4cute5tupleIJiiiiEEENS1_10collective13CollectiveMmaINS1_35MainloopSm100TmaUmmaWarpSpecializedILi5ELi2ELi4ENS5_IJNS4_1CILi2EEENSA_ILi4EEENSA_ILi1EEEEEEEENS5_IJNSA_ILi128EEESG_NSA_ILi64EEEEEENS_6half_tENS5_IJlSD_lEEESJ_NS5_IJSD_llEEENS4_8TiledMMAINS4_8MMA_AtomIJNS4_26SM100_MMA_F16BF16_2x1SM_SSISJ_SJ_fLi128ELi128ELNS4_4UMMA5MajorE0ELSQ_1ELNSP_7ScaleInE0ELSR_0EEEEEENS4_6LayoutINS5_IJSD_SD_SD_EEENS5_IJNSA_ILi0EEESW_SW_EEEEENS5_IJNS4_10UnderscoreESZ_SZ_EEEEENS4_28SM100_TMA_2SM_LOAD_MULTICASTENS4_14ComposedLayoutINS4_7SwizzleILi3ELi4ELi3EEENS4_18smem_ptr_flag_bitsILi16EEENSU_INS5_IJNSA_ILi8EEESH_EEENS5_IJSH_SD_EEEEEEEvNS4_8identityENS4_18SM100_TMA_2SM_LOADENS13_IS15_S17_NSU_INS5_IJSH_S18_EEENS5_IJSD_SH_EEEEEEEvS1D_EENS_8epilogue10collective18CollectiveEpilogueINS1K_23Sm100TmaWarpSpecializedILi4ELi2ELi16ELb1ELb0EEEJNS5_IJSH_SG_SH_EEENS5_IJNSU_ISH_SD_EENSU_INS5_IJNSA_ILi16EEESB_EEES1G_EEEEESJ_SK_SJ_SK_NS1K_6fusion15FusionCallbacksIS1O_NS1V_17LinearCombinationISJ_fSJ_fLNS_15FloatRoundStyleE2EEES1P_S1U_JEEENS4_5SM1004TMEM4LOAD26SM100_TMEM_LOAD_32dp32b16xENS4_13SM90_TMA_LOADENS13_INS14_ILi1ELi4ELi3EEES17_NSU_INS5_IJS18_S1R_EEENS5_IJS1R_SD_EEEEEEENS4_39AutoVectorizingCopyWithAssumedAlignmentILi128EEENS4_14SM90_TMA_STOREES2A_S2C_S2C_EEEvvEEEEvNT_6ParamsE,@"STO_CUDA_ENTRY STV_DEFAULT"
_ZN7cutlass13device_kernelINS_4gemm6kernel13GemmUniversalIN4cute5tupleIJiiiiEEENS1_10collective13CollectiveMmaINS1_35MainloopSm100TmaUmmaWarpSpecializedILi5ELi2ELi4ENS5_IJNS4_1CILi2EEENSA_ILi4EEENSA_ILi1EEEEEEEENS5_IJNSA_ILi128EEESG_NSA_ILi64EEEEEENS_6half_tENS5_IJlSD_lEEESJ_NS5_IJSD_llEEENS4_8TiledMMAINS4_8MMA_AtomIJNS4_26SM100_MMA_F16BF16_2x1SM_SSISJ_SJ_fLi128ELi128ELNS4_4UMMA5MajorE0ELSQ_1ELNSP_7ScaleInE0ELSR_0EEEEEENS4_6LayoutINS5_IJSD_SD_SD_EEENS5_IJNSA_ILi0EEESW_SW_EEEEENS5_IJNS4_10UnderscoreESZ_SZ_EEEEENS4_28SM100_TMA_2SM_LOAD_MULTICASTENS4_14ComposedLayoutINS4_7SwizzleILi3ELi4ELi3EEENS4_18smem_ptr_flag_bitsILi16EEENSU_INS5_IJNSA_ILi8EEESH_EEENS5_IJSH_SD_EEEEEEEvNS4_8identityENS4_18SM100_TMA_2SM_LOADENS13_IS15_S17_NSU_INS5_IJSH_S18_EEENS5_IJSD_SH_EEEEEEEvS1D_EENS_8epilogue10collective18CollectiveEpilogueINS1K_23Sm100TmaWarpSpecializedILi4ELi2ELi16ELb1ELb0EEEJNS5_IJSH_SG_SH_EEENS5_IJNSU_ISH_SD_EENSU_INS5_IJNSA_ILi16EEESB_EEES1G_EEEEESJ_SK_SJ_SK_NS1K_6fusion15FusionCallbacksIS1O_NS1V_17LinearCombinationISJ_fSJ_fLNS_15FloatRoundStyleE2EEES1P_S1U_JEEENS4_5SM1004TMEM4LOAD26SM100_TMEM_LOAD_32dp32b16xENS4_13SM90_TMA_LOADENS13_INS14_ILi1ELi4ELi3EEES17_NSU_INS5_IJS18_S1R_EEENS5_IJS1R_SD_EEEEEEENS4_39AutoVectorizingCopyWithAssumedAlignmentILi128EEENS4_14SM90_TMA_STOREES2A_S2C_S2C_EEEvvEEEEvNT_6ParamsE:
[----:B------:R-:W1:Y:S01]  /*0000*/  LDC R1, c[0x0][0x37c] ;  /* 0x0000df00ff017b82 */ /* 0x000e620000000800 */
[----:B------:R-:W2:Y:S01]  /*0010*/  S2R R61, SR_TID.X ;  /* 0x00000000003d7919 */ /* 0x000ea20000002100 */
[----:B------:R-:W3:Y:S06]  /*0020*/  LDCU.64 UR8, c[0x0][0x890] ;  /* 0x00011200ff0877ac */ /* 0x000eec0008000a00 */
[----:B------:R-:W4:Y:S01]  /*0030*/  S2UR UR47, SR_CgaCtaId ;  /* 0x00000000002f79c3 */ /* 0x000f220000008800 */
[----:B------:R-:W-:Y:S02]  /*0040*/  PRMT R50, RZ, 0x7610, R50 ;  /* 0x00007610ff327816 */ /* 0x000fe40000000032 */
[----:B------:R-:W-:-:S02]  /*0050*/  ELECT P0, URZ, PT ;  /* 0x0000000000ff782f */ /* 0x000fc40003800000 */
[----:B---3--:R-:W-:-:S04]  /*0060*/  ISETP.NE.U32.AND P1, PT, RZ, UR8, PT ;  /* 0x00000008ff007c0c */ /* 0x008fc8000bf25070 */
[----:B------:R-:W-:Y:S01]  /*0070*/  ISETP.NE.AND.EX P2, PT, RZ, UR9, PT, P1 ;  /* 0x00000009ff007c0c */ /* 0x000fe2000bf45310 */
[----:B----4-:R-:W-:Y:S02]  /*0080*/  ULOP3.LUT UR48, UR47, 0x1, URZ, 0xc0, !UPT ;  /* 0x000000012f307892 */ /* 0x010fe4000f8ec0ff */
[----:B------:R-:W-:Y:S01]  /*0090*/  ULOP3.LUT UR49, UR47, 0x1, URZ, 0x3c, !UPT ;  /* 0x000000012f317892 */ /* 0x000fe2000f8e3cff */
[----:B--2---:R-:W-:-:S05]  /*00a0*/  SHF.R.U32.HI R51, RZ, 0x5, R61 ;  /* 0x00000005ff337819 */ /* 0x004fca000001163d */
[----:B------:R-:W2:Y:S02]  /*00b0*/  SHFL.IDX PT, R0, R51, RZ, 0x1f ;  /* 0x00001fff33007589 */ /* 0x000ea400000e0000 */
[----:B--2---:R-:W-:Y:S02]  /*00c0*/  R2UR UR23, R0 ;  /* 0x00000000001772ca */ /* 0x004fe400000e0000 */
[----:B-1----:R-:W-:Y:S05]  /*00d0*/  @P2 BRA `(.L_x_0) ;  /* 0x0000000000302947 */ /* 0x002fea0003800000 */
[----:B------:R-:W1:Y:S02]  /*00e0*/  LDCU.64 UR4, c[0x0][0x888] ;  /* 0x00011100ff0477ac */ /* 0x000e640008000a00 */
[----:B-1----:R-:W-:-:S04]  /*00f0*/  UISETP.NE.U32.AND UP0, UPT, UR4, URZ, UPT ;  /* 0x000000ff0400728c */ /* 0x002fc8000bf05070 */
[----:B------:R-:W-:-:S09]  /*0100*/  UISETP.NE.AND.EX UP0, UPT, UR5, URZ, UPT, UP0 ;  /* 0x000000ff0500728c */ /* 0x000fd2000bf05300 */
[----:B------:R-:W-:Y:S05]  /*0110*/  BRA.U !UP0, `(.L_x_1) ;  /* 0x0000000108147547 */ /* 0x000fea000b800000 */
[----:B------:R-:W1:Y:S01]  /*0120*/  LDC.64 R2, c[0x0][0x888] ;  /* 0x00022200ff027b82 */ /* 0x000e620000000a00 */
[----:B------:R-:W1:Y:S02]  /*0130*/  LDCU.64 UR4, c[0x0][0x358] ;  /* 0x00006b00ff0477ac */ /* 0x000e640008000a00 */
[----:B-1----:R1:W5:Y:S01]  /*0140*/  LDG.E R27, desc[UR4][R2.64] ;  /* 0x00000004021b7981 */ /* 0x002362000c1e1900 */
[----:B------:R-:W-:Y:S01]  /*0150*/  HFMA2 R50, -RZ, RZ, 0, 5.9604644775390625e-08 ;  /* 0x00000001ff327431 */ /* 0x000fe200000001ff */
[----:B------:R-:W-:Y:S05]  /*0160*/  BRA `(.L_x_0) ;  /* 0x00000000000c7947 */ /* 0x000fea0003800000 */
.L_x_1:
[----:B------:R-:W1:Y:S01]  /*0170*/  LDCU UR4, c[0x0][0x880] ;  /* 0x00011000ff0477ac */ /* 0x000e620008000800 */
[----:B------:R-:W-:Y:S01]  /*0180*/  HFMA2 R50, -RZ, RZ, 0, 5.9604644775390625e-08 ;  /* 0x00000001ff327431 */ /* 0x000fe200000001ff */
[----:B-1----:R-:W-:-:S07]  /*0190*/  MOV R27, UR4 ;  /* 0x00000004001b7c02 */ /* 0x002fce0008000f00 */
.L_x_0:
[----:B------:R-:W2:Y:S02]  /*01a0*/  LDCU.64 UR4, c[0x0][0x8b0] ;  /* 0x00011600ff0477ac */ /* 0x000ea40008000a00 */
[----:B--2---:R-:W-:-:S04]  /*01b0*/  UISETP.NE.U32.AND UP0, UPT, UR4, URZ, UPT ;  /* 0x000000ff0400728c */ /* 0x004fc8000bf05070 */
[----:B------:R-:W-:-:S09]  /*01c0*/  UISETP.NE.AND.EX UP0, UPT, UR5, URZ, UPT, UP0 ;  /* 0x000000ff0500728c */ /* 0x000fd2000bf05300 */
[----:B------:R-:W-:Y:S05]  /*01d0*/  BRA.U UP0, `(.L_x_2) ;  /* 0x0000000100287547 */ /* 0x000fea000b800000 */
[----:B------:R-:W2:Y:S02]  /*01e0*/  LDCU.64 UR4, c[0x0][0x8a8] ;  /* 0x00011500ff0477ac */ /* 0x000ea40008000a00 */
[----:B--2---:R-:W-:-:S04]  /*01f0*/  UISETP.NE.U32.AND UP0, UPT, UR4, URZ, UPT ;  /* 0x000000ff0400728c */ /* 0x004fc8000bf05070 */
[----:B------:R-:W-:-:S09]  /*0200*/  UISETP.NE.AND.EX UP0, UPT, UR5, URZ, UPT, UP0 ;  /* 0x000000ff0500728c */ /* 0x000fd2000bf05300 */
[----:B------:R-:W-:Y:S05]  /*0210*/  BRA.U !UP0, `(.L_x_3) ;  /* 0x0000000108107547 */ /* 0x000fea000b800000 */
[----:B------:R-:W2:Y:S01]  /*0220*/  LDC.64 R24, c[0x0][0x8a8] ;  /* 0x00022a00ff187b82 */ /* 0x000ea20000000a00 */
[----:B------:R-:W2:Y:S02]  /*0230*/  LDCU.64 UR4, c[0x0][0x358] ;  /* 0x00006b00ff0477ac */ /* 0x000ea40008000a00 */
[----:B--2---:R2:W5:Y:S01]  /*0240*/  LDG.E R24, desc[UR4][R24.64] ;  /* 0x0000000418187981 */ /* 0x004562000c1e1900 */
[----:B------:R-:W-:Y:S05]  /*0250*/  BRA `(.L_x_2) ;  /* 0x0000000000087947 */ /* 0x000fea0003800000 */
.L_x_3:
[----:B------:R-:W2:Y:S02]  /*0260*/  LDCU UR4, c[0x0][0x8a0] ;  /* 0x00011400ff0477ac */ /* 0x000ea40008000800 */
[----:B--2---:R-:W-:Y:S02]  /*0270*/  MOV R24, UR4 ;  /* 0x0000000400187c02 */ /* 0x004fe40008000f00 */
.L_x_2:
[----:B------:R-:W-:Y:S01]  /*0280*/  IMAD.U32 R0, RZ, RZ, UR23 ;  /* 0x00000017ff007e24 */ /* 0x000fe2000f8e00ff */
[----:B------:R-:W-:Y:S04]  /*0290*/  BSSY.RECONVERGENT B0, `(.L_x_4) ;  /* 0x000000c000007945 */ /* 0x000fe80003800200 */
[C---:B------:R-:W-:Y:S02]  /*02a0*/  ISETP.NE.OR P3, PT, R0.reuse, 0x1, !P0 ;  /* 0x000000010000780c */ /* 0x040fe40004765670 */
[----:B------:R-:W-:-:S11]  /*02b0*/  ISETP.NE.OR P2, PT, R0, 0x3, !P0 ;  /* 0x000000030000780c */ /* 0x000fd60004745670 */
[----:B------:R-:W-:Y:S05]  /*02c0*/  @P3 BRA `(.L_x_5) ;  /* 0x0000000000203947 */ /* 0x000fea0003800000 */
[----:B------:R-:W3:Y:S02]  /*02d0*/  LDCU.64 UR4, c[0x0][0x348] ;  /* 0x00006900ff0477ac */ /* 0x000ee40008000a00 */
[----:B---3--:R-:W-:Y:S02]  /*02e0*/  UIADD3 UR6, UP1, UPT, UR4, 0x80, URZ ;  /* 0x0000008004067890 */ /* 0x008fe4000ff3e0ff */
[----:B------:R-:W-:Y:S02]  /*02f0*/  UIADD3 UR4, UP0, UPT, UR4, 0x180, URZ ;  /* 0x0000018004047890 */ /* 0x000fe4000ff1e0ff */
[----:B------:R-:W-:Y:S02]  /*0300*/  UIADD3.X UR7, UPT, UPT, URZ, UR5, URZ, UP1, !UPT ;  /* 0x00000005ff077290 */ /* 0x000fe40008ffe4ff */
[----:B------:R-:W-:-:S07]  /*0310*/  UIADD3.X UR5, UPT, UPT, URZ, UR5, URZ, UP0, !UPT ;  /* 0x00000005ff057290 */ /* 0x000fce00087fe4ff */
[----:B------:R3:W-:Y:S02]  /*0320*/  UTMACCTL.PF [UR6] ;  /* 0x00000000060079b9 */ /* 0x0007e40008040000 */
[----:B------:R3:W-:Y:S02]  /*0330*/  UTMACCTL.PF [UR4] ;  /* 0x00000000040079b9 */ /* 0x0007e40008040000 */
[----:B---3--:R-:W-:Y:S01]  /*0340*/  NOP ;  /* 0x0000000000007918 */ /* 0x008fe20000000000 */
.L_x_5:
[----:B------:R-:W-:Y:S05]  /*0350*/  BSYNC.RECONVERGENT B0 ;  /* 0x0000000000007941 */ /* 0x000fea0003800200 */
.L_x_4:
[----:B------:R-:W-:Y:S04]  /*0360*/  BSSY.RECONVERGENT B0, `(.L_x_6) ;  /* 0x000000a000007945 */ /* 0x000fe80003800200 */
        /* <DEDUP_REMOVED lines=9> */
.L_x_7:
[----:B------:R-:W-:Y:S05]  /*0400*/  BSYNC.RECONVERGENT B0 ;  /* 0x0000000000007941 */ /* 0x000fea0003800200 */
.L_x_6:
[----:B------:R-:W3:Y:S01]  /*0410*/  LDCU.64 UR4, c[0x0][0x888] ;  /* 0x00011100ff0477ac */ /* 0x000ee20008000a00 */
[----:B------:R-:W-:Y:S01]  /*0420*/  ISETP.NE.AND.EX P1, PT, RZ, UR9, PT, P1 ;  /* 0x00000009ff007c0c */ /* 0x000fe2000bf25310 */
[----:B------:R-:W-:Y:S01]  /*0430*/  UPLOP3.LUT UP4, UPT, UPT, UPT, UPT, 0x80, 0x8 ;  /* 0x000000000008789c */ /* 0x000fe20003f8f070 */
[----:B---3--:R-:W-:-:S04]  /*0440*/  ISETP.NE.U32.AND P2, PT, RZ, UR4, PT ;  /* 0x00000004ff007c0c */ /* 0x008fc8000bf45070 */
[----:B------:R-:W-:-:S13]  /*0450*/  ISETP.NE.AND.EX P2, PT, RZ, UR5, PT, P2 ;  /* 0x00000005ff007c0c */ /* 0x000fda000bf45320 */
[----:B------:R-:W-:Y:S05]  /*0460*/  @P2 BRA P1, `(.L_x_8) ;  /* 0x0000000000282947 */ /* 0x000fea0000800000 */
[----:B------:R-:W-:Y:S01]  /*0470*/  UISETP.NE.U32.AND UP0, UPT, UR8, URZ, UPT ;  /* 0x000000ff0800728c */ /* 0x000fe2000bf05070 */
[----:B-----5:R-:W-:Y:S01]  /*0480*/  FSETP.NEU.AND P1, PT, R27, RZ, PT ;  /* 0x000000ff1b00720b */ /* 0x020fe20003f2d000 */
[----:B------:R-:W-:Y:S02]  /*0490*/  UISETP.NE.U32.AND UP2, UPT, UR4, URZ, UPT ;  /* 0x000000ff0400728c */ /* 0x000fe4000bf45070 */
[----:B------:R-:W-:Y:S02]  /*04a0*/  UISETP.NE.AND.EX UP1, UPT, UR9, URZ, UPT, UP0 ;  /* 0x000000ff0900728c */ /* 0x000fe4000bf25300 */
[----:B------:R-:W-:-:S04]  /*04b0*/  UISETP.NE.AND.EX UP0, UPT, UR5, URZ, UPT, UP2 ;  /* 0x000000ff0500728c */ /* 0x000fc8000bf05320 */
[----:B------:R-:W-:-:S04]  /*04c0*/  USEL UR4, URZ, 0xffffffff, UP0 ;  /* 0xffffffffff047887 */ /* 0x000fc80008000000 */
[----:B------:R-:W-:Y:S01]  /*04d0*/  VOTEU.ANY UP0, P1 ;  /* 0x0000000000ff7886 */ /* 0x000fe20000800100 */
[----:B------:R-:W-:-:S04]  /*04e0*/  @!UP1 USEL UR4, URZ, 0xffffffff, UP0 ;  /* 0xffffffffff049887 */ /* 0x000fc80008000000 */
[----:B------:R-:W-:-:S04]  /*04f0*/  ULOP3.LUT UR4, UR4, 0x1, URZ, 0xc0, !UPT ;  /* 0x0000000104047892 */ /* 0x000fc8000f8ec0ff */
[----:B------:R-:W-:-:S11]  /*0500*/  UISETP.NE.U32.AND UP4, UPT, UR4, 0x1, UPT ;  /* 0x000000010400788c */ /* 0x000fd6000bf85070 */
.L_x_8:
[----:B------:R-:W3:Y:S01]  /*0510*/  SHFL.IDX PT, R0, R51, RZ, 0x1f ;  /* 0x00001fff33007589 */ /* 0x000ee200000e0000 */
[----:B------:R-:W-:-:S04]  /*0520*/  UISETP.NE.AND UP0, UPT, UR23, 0x2, UPT ;  /* 0x000000021700788c */ /* 0x000fc8000bf05270 */
[----:B------:R-:W-:Y:S02]  /*0530*/  UISETP.EQ.AND UP1, UPT, UR48, URZ, !UP0 ;  /* 0x000000ff3000728c */ /* 0x000fe4000c722270 */
[----:B------:R-:W-:-:S04]  /*0540*/  USEL UR46, URZ, 0x1, UP0 ;  /* 0x00000001ff2e7887 */ /* 0x000fc80008000000 */
[----:B------:R-:W-:Y:S02]  /*0550*/  PLOP3.LUT P3, PT, P0, PT, UP1, 0x80, 0x8 ;  /* 0x000000000008781c */ /* 0x000fe4000076f018 */
[----:B---3--:R-:W-:-:S13]  /*0560*/  ISETP.NE.AND P1, PT, R0, RZ, PT ;  /* 0x000000ff0000720c */ /* 0x008fda0003f25270 */
[----:B------:R-:W-:Y:S05]  /*0570*/  @P1 BRA `(.L_x_9) ;  /* 0x00000000005c1947 */ /* 0x000fea0003800000 */
[----:B------:R-:W-:Y:S01]  /*0580*/  UMOV UR4, 0x400 ;  /* 0x0000040000047882 */ /* 0x000fe20000000000 */
[----:B------:R-:W-:Y:S01]  /*0590*/  UMOV UR8, 0x1 ;  /* 0x0000000100087882 */ /* 0x000fe20000000000 */
[----:B------:R-:W-:Y:S01]  /*05a0*/  UMOV UR6, 0x4 ;  /* 0x0000000400067882 */ /* 0x000fe20000000000 */
[----:B------:R-:W-:Y:S02]  /*05b0*/  ULEA UR4, UR47, UR4, 0x18 ;  /* 0x000000042f047291 */ /* 0x000fe4000f8ec0ff */
[----:B------:R-:W-:-:S04]  /*05c0*/  UIADD3 UR8, UPT, UPT, -UR8, 0x100000, URZ ;  /* 0x0010000008087890 */ /* 0x000fc8000fffe1ff */
[----:B------:R-:W-:Y:S02]  /*05d0*/  USHF.L.U32 UR9, UR8, 0xb, URZ ;  /* 0x0000000b08097899 */ /* 0x000fe400080006ff */
[----:B------:R-:W-:Y:S02]  /*05e0*/  USHF.L.U32 UR8, UR8, 0x1, URZ ;  /* 0x0000000108087899 */ /* 0x000fe400080006ff */
[----:B------:R-:W-:-:S04]  /*05f0*/  UIADD3 UR6, UPT, UPT, -UR6, 0x100000, URZ ;  /* 0x0010000006067890 */ /* 0x000fc8000fffe1ff */
[----:B------:R-:W-:Y:S02]  /*0600*/  USHF.L.U32 UR7, UR6, 0xb, URZ ;  /* 0x0000000b06077899 */ /* 0x000fe400080006ff */
[----:B------:R-:W-:Y:S01]  /*0610*/  USHF.L.U32 UR6, UR6, 0x1, URZ ;  /* 0x0000000106067899 */ /* 0x000fe200080006ff */
[----:B------:R-:W-:Y:S01]  /*0620*/  ELECT P1, URZ, PT ;  /* 0x0000000000ff782f */ /* 0x000fe20003820000 */
[----:B------:R-:W3:Y:S02]  /*0630*/  FENCE.VIEW.ASYNC.S ;  /* 0x00000000000073c6 */ /* 0x000ee40000000000 */
[----:B---3--:R3:W4:Y:S08]  /*0640*/  SYNCS.EXCH.64 URZ, [UR4], UR8 ;  /* 0x0000000804ff75b2 */ /* 0x0087300008000100 */
[----:B------:R3:W1:Y:S01]  /*0650*/  SYNCS.EXCH.64 URZ, [UR4+0x28], UR6 ;  /* 0x0000280604ff75b2 */ /* 0x0006620008000100 */
        /* <DEDUP_REMOVED lines=8> */
[----:B------:R-:W-:Y:S01]  /*06e0*/  NOP ;  /* 0x0000000000007918 */ /* 0x000fe20000000000 */
.L_x_9:
[----:B------:R-:W2:Y:S01]  /*06f0*/  SHFL.IDX PT, R0, R51, RZ, 0x1f ;  /* 0x00001fff33007589 */ /* 0x000ea200000e0000 */
[----:B------:R-:W-:Y:S01]  /*0700*/  NOP ;  /* 0x0000000000007918 */ /* 0x000fe20000000000 */
[----:B--2---:R-:W-:-:S13]  /*0710*/  ISETP.NE.AND P1, PT, R0, 0x1, PT ;  /* 0x000000010000780c */ /* 0x004fda0003f25270 */
[----:B------:R-:W-:Y:S05]  /*0720*/  @P1 BRA `(.L_x_10) ;  /* 0x0000000000541947 */ /* 0x000fea0003800000 */
[----:B---3--:R-:W-:Y:S01]  /*0730*/  UMOV UR4, 0x400 ;  /* 0x0000040000047882 */ /* 0x008fe20000000000 */
        /* <DEDUP_REMOVED lines=10> */
[----:B------:R-:W2:Y:S02]  /*07e0*/  FENCE.VIEW.ASYNC.S ;  /* 0x00000000000073c6 */ /* 0x000ea40000000000 */
[----:B--2---:R2:W3:Y:S08]  /*07f0*/  SYNCS.EXCH.64 URZ, [UR4+0x50], UR8 ;  /* 0x0000500804ff75b2 */ /* 0x0044f00008000100 */
        /* <DEDUP_REMOVED lines=8> */
.L_x_10:
[----:B------:R-:W4:Y:S01]  /*0880*/  SHFL.IDX PT, R0, R51, RZ, 0x1f ;  /* 0x00001fff33007589 */ /* 0x000f2200000e0000 */
[----:B------:R-:W-:Y:S01]  /*0890*/  NOP ;  /* 0x0000000000007918 */ /* 0x000fe20000000000 */
[----:B----4-:R-:W-:-:S13]  /*08a0*/  ISETP.NE.AND P1, PT, R0, 0x3, PT ;  /* 0x000000030000780c */ /* 0x010fda0003f25270 */
[----:B------:R-:W-:Y:S05]  /*08b0*/  @P1 BRA `(.L_x_11) ;  /* 0x00000000002c1947 */ /* 0x000fea0003800000 */
[----:B--23--:R-:W-:Y:S01]  /*08c0*/  UMOV UR6, 0x400 ;  /* 0x0000040000067882 */ /* 0x00cfe20000000000 */
[----:B------:R-:W-:Y:S01]  /*08d0*/  UMOV UR4, 0x20 ;  /* 0x0000002000047882 */ /* 0x000fe20000000000 */
[----:B------:R-:W-:Y:S02]  /*08e0*/  ULEA UR6, UR47, UR6, 0x18 ;  /* 0x000000062f067291 */ /* 0x000fe4000f8ec0ff */
[----:B------:R-:W-:-:S04]  /*08f0*/  UIADD3 UR4, UPT, UPT, -UR4, 0x100000, URZ ;  /* 0x0010000004047890 */ /* 0x000fc8000fffe1ff */
[----:B------:R-:W-:Y:S02]  /*0900*/  USHF.L.U32 UR5, UR4, 0xb, URZ ;  /* 0x0000000b04057899 */ /* 0x000fe400080006ff */
[----:B------:R-:W-:Y:S01]  /*0910*/  USHF.L.U32 UR4, UR4, 0x1, URZ ;  /* 0x0000000104047899 */ /* 0x000fe200080006ff */
[----:B------:R-:W-:Y:S01]  /*0920*/  ELECT P1, URZ, PT ;  /* 0x0000000000ff782f */ /* 0x000fe20003820000 */
[----:B------:R-:W2:Y:S10]  /*0930*/  FENCE.VIEW.ASYNC.S ;  /* 0x00000000000073c6 */ /* 0x000eb40000000000 */
[----:B--2---:R4:W2:Y:S01]  /*0940*/  SYNCS.EXCH.64 URZ, [UR6+0x90], UR4 ;  /* 0x0000900406ff75b2 */ /* 0x0048a20008000100 */
[----:B------:R4:W3:Y:S02]  /*0950*/  SYNCS.EXCH.64 URZ, [UR6+0x98], UR4 ;  /* 0x0000980406ff75b2 */ /* 0x0008e40008000100 */
[----:B----4-:R-:W-:Y:S01]  /*0960*/  NOP ;  /* 0x0000000000007918 */ /* 0x010fe20000000000 */
.L_x_11:
[----:B------:R-:W4:Y:S01]  /*0970*/  SHFL.IDX PT, R0, R51, RZ, 0x1f ;  /* 0x00001fff33007589 */ /* 0x000f2200000e0000 */
[----:B------:R-:W-:Y:S01]  /*0980*/  NOP ;  /* 0x0000000000007918 */ /* 0x000fe20000000000 */
[----:B----4-:R-:W-:-:S13]  /*0990*/  ISETP.NE.AND P1, PT, R0, 0x4, PT ;  /* 0x000000040000780c */ /* 0x010fda0003f25270 */
[----:B------:R-:W-:Y:S05]  /*09a0*/  @P1 BRA `(.L_x_12) ;  /* 0x0000000000481947 */ /* 0x000fea0003800000 */
[----:B--23--:R-:W-:Y:S01]  /*09b0*/  UMOV UR4, 0x720 ;  /* 0x0000072000047882 */ /* 0x00cfe20000000000 */
[----:B------:R-:W-:Y:S01]  /*09c0*/  UMOV UR6, 0x400 ;  /* 0x0000040000067882 */ /* 0x000fe20000000000 */
[----:B------:R-:W-:Y:S01]  /*09d0*/  USEL UR4, UR4, 0x620, UP4 ;  /* 0x0000062004047887 */ /* 0x000fe2000a000000 */
        /* <DEDUP_REMOVED lines=10> */
[----:B--2---:R4:W2:Y:S08]  /*0a80*/  SYNCS.EXCH.64 URZ, [UR6+0xa0], UR8 ;  /* 0x0000a00806ff75b2 */ /* 0x0048b00008000100 */
[----:B------:R4:W3:Y:S01]  /*0a90*/  SYNCS.EXCH.64 URZ, [UR6+0xb0], UR4 ;  /* 0x0000b00406ff75b2 */ /* 0x0008e20008000100 */
[----:B------:R4:W1:Y:S01]  /*0aa0*/  SYNCS.EXCH.64 URZ, [UR6+0xa8], UR8 ;  /* 0x0000a80806ff75b2 */ /* 0x0008620008000100 */
[----:B------:R4:W1:Y:S02]  /*0ab0*/  SYNCS.EXCH.64 URZ, [UR6+0xb8], UR4 ;  /* 0x0000b80406ff75b2 */ /* 0x0008640008000100 */
[----:B----4-:R-:W-:Y:S01]  /*0ac0*/  NOP ;  /* 0x0000000000007918 */ /* 0x010fe20000000000 */
.L_x_12:
[----:B------:R-:W4:Y:S01]  /*0ad0*/  SHFL.IDX PT, R0, R51, RZ, 0x1f ;  /* 0x00001fff33007589 */ /* 0x000f2200000e0000 */
[----:B------:R-:W-:Y:S01]  /*0ae0*/  NOP ;  /* 0x0000000000007918 */ /* 0x000fe20000000000 */
[----:B----4-:R-:W-:-:S13]  /*0af0*/  ISETP.NE.AND P1, PT, R0, 0x5, PT ;  /* 0x000000050000780c */ /* 0x010fda0003f25270 */
[----:B------:R-:W-:Y:S05]  /*0b00*/  @P1 BRA `(.L_x_13) ;  /* 0x0000000000541947 */ /* 0x000fea0003800000 */
[----:B--23--:R-:W-:Y:S01]  /*0b10*/  UMOV UR4, 0x400 ;  /* 0x0000040000047882 */ /* 0x00cfe20000000000 */
        /* <DEDUP_REMOVED lines=14> */
[----:B------:R4:W1:Y:S01]  /*0c00*/  SYNCS.EXCH.64 URZ, [UR4+0xe8], UR8 ;  /* 0x0000e80804ff75b2 */ /* 0x0008620008000100 */
[----:B------:R4:W1:Y:S01]  /*0c10*/  SYNCS.EXCH.64 URZ, [UR4+0xd0], UR6 ;  /* 0x0000d00604ff75b2 */ /* 0x0008620008000100 */
[----:B------:R4:W1:Y:S01]  /*0c20*/  SYNCS.EXCH.64 URZ, [UR4+0xf0], UR8 ;  /* 0x0000f00804ff75b2 */ /* 0x0008620008000100 */
[----:B------:R4:W1:Y:S01]  /*0c30*/  SYNCS.EXCH.64 URZ, [UR4+0xd8], UR6 ;  /* 0x0000d80604ff75b2 */ /* 0x0008620008000100 */
[----:B------:R4:W1:Y:S02]  /*0c40*/  SYNCS.EXCH.64 URZ, [UR4+0xf8], UR8 ;  /* 0x0000f80804ff75b2 */ /* 0x0008640008000100 */
[----:B----4-:R-:W-:Y:S01]  /*0c50*/  NOP ;  /* 0x0000000000007918 */ /* 0x010fe20000000000 */
.L_x_13:
[----:B------:R-:W4:Y:S01]  /*0c60*/  SHFL.IDX PT, R0, R51, RZ, 0x1f ;  /* 0x00001fff33007589 */ /* 0x000f2200000e0000 */
[----:B------:R-:W-:Y:S01]  /*0c70*/  ISETP.NE.OR P0, PT, RZ, UR23, !P0 ;  /* 0x00000017ff007c0c */ /* 0x000fe2000c705670 */
        /* <DEDUP_REMOVED lines=12> */
[----:B------:R4:W3:Y:S01]  /*0d40*/  SYNCS.EXCH.64 URZ, [UR4+0x110], UR6 ;  /* 0x0001100604ff75b2 */ /* 0x0008e20008000100 */
[----:B------:R4:W1:Y:S01]  /*0d50*/  SYNCS.EXCH.64 URZ, [UR4+0x108], UR6 ;  /* 0x0001080604ff75b2 */ /* 0x0008620008000100 */
[----:B------:R4:W1:Y:S02]  /*0d60*/  SYNCS.EXCH.64 URZ, [UR4+0x118], UR6 ;  /* 0x0001180604ff75b2 */ /* 0x0008640008000100 */
[----:B----4-:R-:W-:Y:S01]  /*0d70*/  NOP ;  /* 0x0000000000007918 */ /* 0x010fe20000000000 */
.L_x_14:
[----:B------:R-:W-:Y:S01]  /*0d80*/  VOTEU.ALL UP0, P0 ;  /* 0x0000000000ff7886 */ /* 0x000fe20000000000 */
[----:B--23--:R-:W-:Y:S01]  /*0d90*/  UMOV UR4, 0x20 ;  /* 0x0000002000047882 */ /* 0x00cfe20000000000 */
[----:B------:R-:W2:Y:S01]  /*0da0*/  LDCU UR7, c[0x0][0x36c] ;  /* 0x00006d80ff0777ac */ /* 0x000ea20008000800 */
[----:B------:R-:W-:Y:S01]  /*0db0*/  NOP ;  /* 0x0000000000007918 */ /* 0x000fe20000000000 */
[----:B------:R-:W-:Y:S01]  /*0dc0*/  LOP3.LUT R0, R61, 0x1f, RZ, 0xc0, !PT ;  /* 0x0000001f3d007812 */ /* 0x000fe200078ec0ff */
[----:B------:R-:W-:Y:S01]  /*0dd0*/  @!UP0 UMOV UR6, 0x400 ;  /* 0x0000040000068882 */ /* 0x000fe20000000000 */
[----:B------:R-:W-:-:S04]  /*0de0*/  @!UP0 UIADD3 UR4, UPT, UPT, -UR4, 0x100000, URZ ;  /* 0x0010000004048890 */ /* 0x000fc8000fffe1ff */
[----:B------:R-:W-:Y:S02]  /*0df0*/  @!UP0 USHF.L.U32 UR5, UR4, 0xb, URZ ;  /* 0x0000000b04058899 */ /* 0x000fe400080006ff */
[----:B------:R-:W-:Y:S02]  /*0e00*/  @!UP0 USHF.L.U32 UR4, UR4, 0x1, URZ ;  /* 0x0000000104048899 */ /* 0x000fe400080006ff */
[----:B------:R-:W-:Y:S01]  /*0e10*/  @!UP0 ULEA UR6, UR47, UR6, 0x18 ;  /* 0x000000062f068291 */ /* 0x000fe2000f8ec0ff */
[----:B------:R-:W-:Y:S01]  /*0e20*/  VOTEU.ALL UP0, P0 ;  /* 0x0000000000ff7886 */ /* 0x000fe20000000000 */
[----:B------:R-:W-:Y:S02]  /*0e30*/  UISETP.NE.AND UP5, UPT, UR23, URZ, UPT ;  /* 0x000000ff1700728c */ /* 0x000fe4000bfa5270 */
[----:B--2---:R-:W-:Y:S01]  /*0e40*/  UISETP.EQ.U32.AND UP6, UPT, UR7, 0x1, UPT ;  /* 0x000000010700788c */ /* 0x004fe2000bfc2070 */
[----:B------:R-:W2:Y:S07]  /*0e50*/  FENCE.VIEW.ASYNC.S ;  /* 0x00000000000073c6 */ /* 0x000eae0000000000 */
[----:B--2---:R2:W3:Y:S01]  /*0e60*/  @!UP0 SYNCS.EXCH.64 URZ, [UR6+0x120], UR4 ;  /* 0x0001200406ff85b2 */ /* 0x0044e20008000100 */
[----:B------:R-:W-:Y:S05]  /*0e70*/  BRA.U !UP6, `(.L_x_15) ;  /* 0x000000010e087547 */ /* 0x000fea000b800000 */
[----:B-1-3--:R-:W-:Y:S01]  /*0e80*/  UCGABAR_ARV ;  /* 0x00000000000079c7 */ /* 0x00afe20008000000 */
[----:B------:R-:W-:Y:S05]  /*0e90*/  BRA `(.L_x_16) ;  /* 0x0000000000047947 */ /* 0x000fea0003800000 */
.L_x_15:
[----:B-1-3--:R-:W-:Y:S01]  /*0ea0*/  NOP ;  /* 0x0000000000007918 */ /* 0x00afe20000000000 */
.L_x_16:
[----:B------:R-:W1:Y:S01]  /*0eb0*/  S2UR UR24, SR_CTAID.X ;  /* 0x00000000001879c3 */ /* 0x000e620000002500 */
[----:B------:R-:W-:-:S05]  /*0ec0*/  CS2R.32 R52, SR_CgaSize ;  /* 0x0000000000347805 */ /* 0x000fca0000008a00 */
[----:B------:R-:W-:-:S05]  /*0ed0*/  IMAD R52, R52, -0xa0, RZ ;  /* 0xffffff6034347824 */ /* 0x000fca00078e02ff */
[----:B--2---:R-:W-:-:S14]  /*0ee0*/  R2UR UR5, R52 ;  /* 0x00000000340572ca */ /* 0x004fdc00000e0000 */
[----:B------:R-:W2:Y:S01]  /*0ef0*/  LDCU UR5, c[0x0][UR5+0x2b0] ;  /* 0x00005600050577ac */ /* 0x000ea20008000800 */
[----:B------:R-:W-:-:S05]  /*0f00*/  CS2R.32 R52, SR_CgaSize ;  /* 0x0000000000347805 */ /* 0x000fca0000008a00 */
[----:B------:R-:W-:-:S05]  /*0f10*/  IMAD R52, R52, -0xa0, RZ ;  /* 0xffffff6034347824 */ /* 0x000fca00078e02ff */
[----:B------:R-:W-:-:S14]  /*0f20*/  R2UR UR4, R52 ;  /* 0x00000000340472ca */ /* 0x000fdc00000e0000 */
[----:B------:R-:W3:Y:S01]  /*0f30*/  LDCU UR4, c[0x0][UR4+0x2b4] ;  /* 0x00005680040477ac */ /* 0x000ee20008000800 */
[----:B------:R-:W4:Y:S01]  /*0f40*/  S2UR UR20, SR_CTAID.Y ;  /* 0x00000000001479c3 */ /* 0x000f220000002600 */
[----:B------:R-:W-:-:S05]  /*0f50*/  CS2R.32 R52, SR_CgaSize ;  /* 0x0000000000347805 */ /* 0x000fca0000008a00 */
[----:B------:R-:W-:-:S05]  /*0f60*/  IMAD R52, R52, -0xa0, RZ ;  /* 0xffffff6034347824 */ /* 0x000fca00078e02ff */
[----:B------:R-:W-:-:S14]  /*0f70*/  R2UR UR7, R52 ;  /* 0x00000000340772ca */ /* 0x000fdc00000e0000 */
[----:B------:R-:W3:Y:S01]  /*0f80*/  LDCU UR7, c[0x0][UR7+0x2a0] ;  /* 0x00005400070777ac */ /* 0x000ee20008000800 */
[----:B------:R-:W-:-:S05]  /*0f90*/  CS2R.32 R52, SR_CgaSize ;  /* 0x0000000000347805 */ /* 0x000fca0000008a00 */
[----:B------:R-:W-:-:S05]  /*0fa0*/  IMAD R52, R52, -0xa0, RZ ;  /* 0xffffff6034347824 */ /* 0x000fca00078e02ff */
[----:B------:R-:W-:-:S14]  /*0fb0*/  R2UR UR63, R52 ;  /* 0x00000000343f72ca */ /* 0x000fdc00000e0000 */
[----:B------:R-:W3:Y:S01]  /*0fc0*/  LDCU UR63, c[0x0][UR63+0x2a4] ;  /* 0x000054803f3f77ac */ /* 0x000ee20008000800 */
[----:B------:R-:W-:Y:S01]  /*0fd0*/  UISETP.GT.U32.AND UP0, UPT, UR48, 0xffff, UPT ;  /* 0x0000ffff3000788c */ /* 0x000fe2000bf04070 */
[----:B------:R-:W3:Y:S01]  /*0fe0*/  LDCU UR25, c[0x0][0xb24] ;  /* 0x00016480ff1977ac */ /* 0x000ee20008000800 */
[----:B------:R-:W3:Y:S01]  /*0ff0*/  LDCU UR45, c[0x0][0xb24] ;  /* 0x00016480ff2d77ac */ /* 0x000ee20008000800 */
[----:B-1----:R-:W-:Y:S01]  /*1000*/  I2FP.F32.U32 R3, UR24 ;  /* 0x0000001800037c45 */ /* 0x002fe20008201000 */
[----:B------:R-:W1:Y:S04]  /*1010*/  LDCU UR29, c[0x0][0xb30] ;  /* 0x00016600ff1d77ac */ /* 0x000e680008000800 */
[----:B--2---:R-:W-:Y:S01]  /*1020*/  FMUL R3, R3, UR5 ;  /* 0x0000000503037c20 */ /* 0x004fe20008400000 */
[----:B------:R-:W-:Y:S01]  /*1030*/  USHF.L.U32 UR22, UR47, 0x9, URZ ;  /* 0x000000092f167899 */ /* 0x000fe200080006ff */
[----:B----4-:R-:W-:Y:S01]  /*1040*/  I2FP.F32.U32 R2, UR20 ;  /* 0x0000001400027c45 */ /* 0x010fe20008201000 */
[----:B------:R-:W-:Y:S01]  /*1050*/  UMOV UR11, 0x55 ;  /* 0x00000055000b7882 */ /* 0x000fe20000000000 */
[----:B------:R-:W-:-:S02]  /*1060*/  USHF.L.U32 UR44, UR24, 0x6, URZ ;  /* 0x00000006182c7899 */ /* 0x000fc400080006ff */
[----:B------:R-:W2:Y:S01]  /*1070*/  F2I.U32.TRUNC.NTZ R3, R3 ;  /* 0x0000000300037305 */ /* 0x000ea2000020f000 */
[----:B------:R-:W-:Y:S01]  /*1080*/  USEL UR21, UR48, 0xffff, !UP0 ;  /* 0x0000ffff30157887 */ /* 0x000fe2000c000000 */
[----:B---3--:R-:W-:-:S06]  /*1090*/  FMUL R2, R2, UR4 ;  /* 0x0000000402027c20 */ /* 0x008fcc0008400000 */
[----:B------:R-:W3:Y:S01]  /*10a0*/  F2I.U32.TRUNC.NTZ R2, R2 ;  /* 0x0000000200027305 */ /* 0x000ee2000020f000 */
[----:B--2---:R-:W-:Y:S02]  /*10b0*/  R2UR UR4, R3 ;  /* 0x00000000030472ca */ /* 0x004fe400000e0000 */
[----:B------:R-:W-:Y:S02]  /*10c0*/  PRMT R3, RZ, 0x7610, R3 ;  /* 0x00007610ff037816 */ /* 0x000fe40000000003 */
[----:B---3--:R-:W-:Y:S02]  /*10d0*/  R2UR UR6, R2 ;  /* 0x00000000020672ca */ /* 0x008fe400000e0000 */
[----:B------:R-:W-:-:S07]  /*10e0*/  PRMT R2, RZ, 0x7610, R2 ;  /* 0x00007610ff027816 */ /* 0x000fce0000000002 */
[----:B------:R-:W-:-:S04]  /*10f0*/  UIADD3 UR5, UPT, UPT, -UR4, URZ, URZ ;  /* 0x000000ff04057290 */ /* 0x000fc8000fffe1ff */
[----:B------:R-:W-:Y:S02]  /*1100*/  UIMAD UR5, UR7, UR5, UR24 ;  /* 0x00000005070572a4 */ /* 0x000fe4000f8e0218 */
[----:B------:R-:W-:-:S04]  /*1110*/  UIADD3 UR4, UPT, UPT, -UR6, URZ, URZ ;  /* 0x000000ff06047290 */ /* 0x000fc8000fffe1ff */
[----:B------:R-:W-:Y:S01]  /*1120*/  IMAD.U32 R52, RZ, RZ, UR5 ;  /* 0x00000005ff347e24 */ /* 0x000fe2000f8e00ff */
[----:B------:R-:W-:Y:S01]  /*1130*/  UIMAD UR63, UR63, UR4, UR20 ;  /* 0x000000043f3f72a4 */ /* 0x000fe2000f8e0214 */
[----:B-1----:R-:W-:Y:S11]  /*1140*/  BRA.U UP5, `(.L_x_17) ;  /* 0x0000000105607547 */ /* 0x002ff6000b800000 */
[----:B------:R-:W-:-:S13]  /*1150*/  R2UR UR4, R52 ;  /* 0x00000000340472ca */ /* 0x000fda00000e0000 */
[----:B------:R-:W-:Y:S02]  /*1160*/  UISETP.GT.U32.AND UP0, UPT, UR4, 0x1, UPT ;  /* 0x000000010400788c */ /* 0x000fe4000bf04070 */
[----:B------:R-:W-:Y:S02]  /*1170*/  ULOP3.LUT UR10, UR4, 0xfffffffe, URZ, 0xc0, !UPT ;  /* 0xfffffffe040a7892 */ /* 0x000fe4000f8ec0ff */
[----:B------:R-:W-:Y:S02]  /*1180*/  UISETP.NE.AND UP3, UPT, UR63, URZ, UP0 ;  /* 0x000000ff3f00728c */ /* 0x000fe40008765270 */
[----:B------:R-:W-:Y:S02]  /*1190*/  UISETP.NE.AND UP2, UPT, UR63, 0x1, UP0 ;  /* 0x000000013f00788c */ /* 0x000fe40008745270 */
[----:B------:R-:W-:Y:S02]  /*11a0*/  UISETP.NE.AND UP1, UPT, UR63, 0x2, UP0 ;  /* 0x000000023f00788c */ /* 0x000fe40008725270 */
[----:B------:R-:W-:-:S02]  /*11b0*/  UISETP.NE.AND UP0, UPT, UR63, 0x3, UP0 ;  /* 0x000000033f00788c */ /* 0x000fc40008705270 */
[----:B------:R-:W-:Y:S02]  /*11c0*/  USEL UR6, URZ, 0x1, UP3 ;  /* 0x00000001ff067887 */ /* 0x000fe40009800000 */
[----:B------:R-:W-:Y:S02]  /*11d0*/  USEL UR5, URZ, 0x4, UP2 ;  /* 0x00000004ff057887 */ /* 0x000fe40009000000 */
[----:B------:R-:W-:Y:S02]  /*11e0*/  USEL UR4, URZ, 0x10, UP1 ;  /* 0x00000010ff047887 */ /* 0x000fe40008800000 */
[----:B------:R-:W-:Y:S02]  /*11f0*/  USEL UR9, URZ, 0x40, UP0 ;  /* 0x00000040ff097887 */ /* 0x000fe40008000000 */
[----:B------:R-:W-:Y:S02]  /*1200*/  USEL UR8, URZ, 0x2, UP3 ;  /* 0x00000002ff087887 */ /* 0x000fe40009800000 */
[----:B------:R-:W-:-:S02]  /*1210*/  UIADD3 UR4, UPT, UPT, UR4, UR5, UR6 ;  /* 0x0000000504047290 */ /* 0x000fc4000fffe006 */
[----:B------:R-:W-:Y:S02]  /*1220*/  USEL UR6, URZ, 0x20, UP1 ;  /* 0x00000020ff067887 */ /* 0x000fe40008800000 */
[----:B------:R-:W-:Y:S02]  /*1230*/  USEL UR7, URZ, 0x8, UP2 ;  /* 0x00000008ff077887 */ /* 0x000fe40009000000 */
[----:B------:R-:W-:Y:S02]  /*1240*/  UIADD3 UR5, UPT, UPT, UR8, UR9, UR4 ;  /* 0x0000000908057290 */ /* 0x000fe4000fffe004 */
[----:B------:R-:W-:Y:S02]  /*1250*/  ULEA UR4, UR63, UR10, 0x1 ;  /* 0x0000000a3f047291 */ /* 0x000fe4000f8e08ff */
[----:B------:R-:W-:Y:S02]  /*1260*/  USEL UR8, URZ, 0x80, UP0 ;  /* 0x00000080ff087887 */ /* 0x000fe40008000000 */
[----:B------:R-:W-:-:S03]  /*1270*/  UIADD3 UR5, UPT, UPT, UR6, UR7, UR5 ;  /* 0x0000000706057290 */ /* 0x000fc6000fffe005 */
[----:B------:R-:W-:Y:S01]  /*1280*/  UMOV UR6, 0x3 ;  /* 0x0000000300067882 */ /* 0x000fe20000000000 */
[----:B------:R-:W-:Y:S02]  /*1290*/  UIADD3 UR5, UPT, UPT, UR5, UR8, URZ ;  /* 0x0000000805057290 */ /* 0x000fe4000fffe0ff */
[----:B------:R-:W-:-:S04]  /*12a0*/  USHF.L.U32 UR4, UR6, UR4, URZ ;  /* 0x0000000406047299 */ /* 0x000fc800080006ff */
[----:B------:R-:W-:Y:S02]  /*12b0*/  MOV R3, UR5 ;  /* 0x0000000500037c02 */ /* 0x000fe40008000f00 */
[----:B------:R-:W-:-:S07]  /*12c0*/  IMAD.U32 R2, RZ, RZ, UR4 ;  /* 0x00000004ff027e24 */ /* 0x000fce000f8e00ff */
.L_x_17:
[----:B------:R-:W1:Y:S01]  /*12d0*/  S2UR UR36, SR_CTAID.Z ;  /* 0x00000000002479c3 */ /* 0x000e620000002700 */
[----:B------:R-:W-:Y:S02]  /*12e0*/  UISETP.GE.AND UP0, UPT, UR25, 0x1, UPT ;  /* 0x000000011900788c */ /* 0x000fe4000bf06270 */
[----:B------:R-:W-:Y:S02]  /*12f0*/  ULOP3.LUT UR21, UR21, 0xffff, URZ, 0xc0, !UPT ;  /* 0x0000ffff15157892 */ /* 0x000fe4000f8ec0ff */
[----:B------:R-:W-:Y:S02]  /*1300*/  UISETP.NE.AND UP3, UPT, UR23, 0x2, UPT ;  /* 0x000000021700788c */ /* 0x000fe4000bf65270 */
[----:B------:R-:W-:Y:S02]  /*1310*/  ULOP3.LUT UR22, UR22, 0xc00, URZ, 0xc0, !UPT ;  /* 0x00000c0016167892 */ /* 0x000fe4000f8ec0ff */
[----:B------:R-:W-:Y:S02]  /*1320*/  ULOP3.LUT UR44, UR44, 0x40, URZ, 0xc0, !UPT ;  /* 0x000000402c2c7892 */ /* 0x000fe4000f8ec0ff */
[----:B------:R-:W-:Y:S01]  /*1330*/  USHF.L.U32 UR21, UR11, UR21, URZ ;  /* 0x000000150b157299 */ /* 0x000fe200080006ff */
[----:B------:R-:W-:Y:S11]  /*1340*/  BRA.U !UP0, `(.L_x_18) ;  /* 0x0000000108d47547 */ /* 0x000ff6000b800000 */
[----:B------:R-:W2:Y:S01]  /*1350*/  LDCU.128 UR12, c[0x0][0xb10] ;  /* 0x00016200ff0c77ac */ /* 0x000ea20008000c00 */
[----:B------:R-:W3:Y:S01]  /*1360*/  LDCU UR6, c[0x0][0x370] ;  /* 0x00006e00ff0677ac */ /* 0x000ee20008000800 */
[----:B------:R-:W4:Y:S01]  /*1370*/  LDCU UR5, c[0x0][0x374] ;  /* 0x00006e80ff0577ac */ /* 0x000f220008000800 */
[----:B------:R-:W1:Y:S01]  /*1380*/  LDCU UR28, c[0x0][0xb0c] ;  /* 0x00016180ff1c77ac */ /* 0x000e620008000800 */
[----:B------:R-:W1:Y:S01]  /*1390*/  LDCU UR7, c[0x0][0xb20] ;  /* 0x00016400ff0777ac */ /* 0x000e620008000800 */
[----:B------:R-:W1:Y:S01]  /*13a0*/  LDCU.64 UR8, c[0x0][0xb28] ;  /* 0x00016500ff0877ac */ /* 0x000e620008000a00 */
[----:B--2---:R-:W-:Y:S02]  /*13b0*/  UISETP.NE.AND UP0, UPT, UR14, 0x1, UPT ;  /* 0x000000010e00788c */ /* 0x004fe4000bf05270 */
[----:B----4-:R-:W-:Y:S02]  /*13c0*/  UIMAD.WIDE.U32 UR10, UR5, UR15, URZ ;  /* 0x0000000f050a72a5 */ /* 0x010fe4000f8e00ff */
[----:B---3--:R-:W-:-:S02]  /*13d0*/  UIMAD.WIDE.U32 UR18, UR6, UR12, URZ ;  /* 0x0000000c061272a5 */ /* 0x008fc4000f8e00ff */
[----:B-1----:R-:W-:Y:S02]  /*13e0*/  UISETP.NE.AND UP1, UPT, UR28, 0x1, UPT ;  /* 0x000000011c00788c */ /* 0x002fe4000bf25270 */
[----:B------:R-:W-:Y:S01]  /*13f0*/  UISETP.NE.AND UP2, UPT, UR25, 0x1, UPT ;  /* 0x000000011900788c */ /* 0x000fe2000bf45270 */
[----:B------:R-:W-:Y:S02]  /*1400*/  UMOV UR10, UR11 ;  /* 0x0000000b000a7c82 */ /* 0x000fe40008000000 */
[----:B------:R-:W-:Y:S01]  /*1410*/  UMOV UR18, UR19 ;  /* 0x0000001300127c82 */ /* 0x000fe20008000000 */
[----:B------:R-:W-:Y:S02]  /*1420*/  @UP0 USHF.R.U32.HI UR5, URZ, UR7, UR10 ;  /* 0x00000007ff050299 */ /* 0x000fe4000801160a */
[----:B------:R-:W-:Y:S02]  /*1430*/  UIMAD.WIDE.U32 UR26, UR20, UR15, URZ ;  /* 0x0000000f141a72a5 */ /* 0x000fe4000f8e00ff */
[----:B------:R-:W-:-:S02]  /*1440*/  UIMAD.WIDE.U32 UR10, UR5, UR8, URZ ;  /* 0x00000008050a72a5 */ /* 0x000fc4000f8e00ff */
[----:B------:R-:W-:Y:S02]  /*1450*/  @UP1 USHF.R.U32.HI UR6, URZ, UR13, UR18 ;  /* 0x0000000dff061299 */ /* 0x000fe40008011612 */
[----:B------:R-:W-:Y:S02]  /*1460*/  UIMAD.WIDE.U32 UR16, UR24, UR12, URZ ;  /* 0x0000000c181072a5 */ /* 0x000fe4000f8e00ff */
[----:B------:R-:W-:Y:S01]  /*1470*/  UIMAD.WIDE.U32 UR18, UR6, UR8, URZ ;  /* 0x00000008061272a5 */ /* 0x000fe2000f8e00ff */
[----:B------:R-:W-:Y:S01]  /*1480*/  UMOV UR4, UR27 ;  /* 0x0000001b00047c82 */ /* 0x000fe20008000000 */
[----:B------:R-:W-:Y:S01]  /*1490*/  UMOV UR10, UR11 ;  /* 0x0000000b000a7c82 */ /* 0x000fe20008000000 */
[----:B------:R-:W-:Y:S02]  /*14a0*/  USHF.R.U32.HI UR4, URZ, UR7, UR4 ;  /* 0x00000007ff047299 */ /* 0x000fe40008011604 */
[----:B------:R-:W-:Y:S02]  /*14b0*/  @UP2 USHF.R.U32.HI UR5, URZ, UR9, UR10 ;  /* 0x00000009ff052299 */ /* 0x000fe4000801160a */
[----:B------:R-:W-:Y:S01]  /*14c0*/  UMOV UR7, UR19 ;  /* 0x0000001300077c82 */ /* 0x000fe20008000000 */
[----:B------:R-:W-:Y:S01]  /*14d0*/  UMOV UR16, UR17 ;  /* 0x0000001100107c82 */ /* 0x000fe20008000000 */
[----:B------:R-:W-:-:S02]  /*14e0*/  @UP2 USHF.R.U32.HI UR6, URZ, UR9, UR7 ;  /* 0x00000009ff062299 */ /* 0x000fc40008011607 */
[----:B------:R-:W-:Y:S02]  /*14f0*/  USHF.R.U32.HI UR13, URZ, UR13, UR16 ;  /* 0x0000000dff0d7299 */ /* 0x000fe40008011610 */
[----:B------:R-:W-:Y:S02]  /*1500*/  USEL UR4, UR20, UR4, !UP0 ;  /* 0x0000000414047287 */ /* 0x000fe4000c000000 */
[----:B------:R-:W-:Y:S02]  /*1510*/  UIMAD UR7, UR5, UR25, URZ ;  /* 0x00000019050772a4 */ /* 0x000fe4000f8e02ff */
[----:B------:R-:W-:Y:S02]  /*1520*/  USEL UR5, UR24, UR13, !UP1 ;  /* 0x0000000d18057287 */ /* 0x000fe4000c800000 */
[----:B------:R-:W-:Y:S02]  /*1530*/  UIMAD UR12, UR6, UR25, URZ ;  /* 0x00000019060c72a4 */ /* 0x000fe4000f8e02ff */
[----:B------:R-:W-:-:S02]  /*1540*/  UISETP.GE.AND UP0, UPT, UR4, UR7, UPT ;  /* 0x000000070400728c */ /* 0x000fc4000bf06270 */
[----:B------:R-:W-:Y:S02]  /*1550*/  UIMAD.WIDE.U32 UR10, UR4, UR8, URZ ;  /* 0x00000008040a72a5 */ /* 0x000fe4000f8e00ff */
[----:B------:R-:W-:Y:S02]  /*1560*/  UISETP.GE.OR UP0, UPT, UR5, UR12, UP0 ;  /* 0x0000000c0500728c */ /* 0x000fe40008706670 */
[----:B------:R-:W-:Y:S02]  /*1570*/  UIMAD.WIDE.U32 UR12, UR5, UR8, URZ ;  /* 0x00000008050c72a5 */ /* 0x000fe4000f8e00ff */
[----:B------:R-:W-:Y:S01]  /*1580*/  UIADD3 UR10, UPT, UPT, -UR4, URZ, URZ ;  /* 0x000000ff040a7290 */ /* 0x000fe2000fffe1ff */
[----:B------:R-:W-:Y:S01]  /*1590*/  UMOV UR8, UR11 ;  /* 0x0000000b00087c82 */ /* 0x000fe20008000000 */
[----:B------:R-:W-:Y:S02]  /*15a0*/  UIADD3 UR11, UPT, UPT, -UR5, URZ, URZ ;  /* 0x000000ff050b7290 */ /* 0x000fe4000fffe1ff */
[----:B------:R-:W-:-:S03]  /*15b0*/  USHF.R.U32.HI UR8, URZ, UR9, UR8 ;  /* 0x00000009ff087299 */ /* 0x000fc60008011608 */
[----:B------:R-:W-:Y:S01]  /*15c0*/  @!UP0 UMOV UR7, UR13 ;  /* 0x0000000d00078c82 */ /* 0x000fe20008000000 */
[----:B------:R-:W-:Y:S02]  /*15d0*/  UIMAD UR20, UR14, UR10, UR20 ;  /* 0x0000000a0e1472a4 */ /* 0x000fe4000f8e0214 */
[----:B------:R-:W-:Y:S02]  /*15e0*/  USEL UR8, UR4, UR8, !UP2 ;  /* 0x0000000804087287 */ /* 0x000fe4000d000000 */
[----:B------:R-:W-:Y:S02]  /*15f0*/  @!UP0 USHF.R.U32.HI UR7, URZ, UR9, UR7 ;  /* 0x00000009ff078299 */ /* 0x000fe40008011607 */
[----:B------:R-:W-:Y:S02]  /*1600*/  UIADD3 UR9, UPT, UPT, -UR8, URZ, URZ ;  /* 0x000000ff08097290 */ /* 0x000fe4000fffe1ff */
[----:B------:R-:W-:Y:S02]  /*1610*/  @!UP0 USEL UR7, UR5, UR7, !UP2 ;  /* 0x0000000705078287 */ /* 0x000fe4000d000000 */
[----:B------:R-:W-:-:S02]  /*1620*/  UIMAD UR9, UR25, UR9, UR4 ;  /* 0x00000009190972a4 */ /* 0x000fc4000f8e0204 */
[----:B------:R-:W-:Y:S02]  /*1630*/  @!UP0 UIADD3 UR8, UPT, UPT, UR8, -UR7, URZ ;  /* 0x8000000708088290 */ /* 0x000fe4000fffe0ff */
[----:B------:R-:W-:Y:S02]  /*1640*/  @!UP0 UIMAD UR6, UR9, UR6, UR7 ;  /* 0x00000006090682a4 */ /* 0x000fe4000f8e0207 */
[----:B------:R-:W-:Y:S02]  /*1650*/  @!UP0 UIMAD UR4, UR8, UR25, UR5 ;  /* 0x00000019080482a4 */ /* 0x000fe4000f8e0205 */
[----:B------:R-:W-:Y:S02]  /*1660*/  UIMAD UR24, UR28, UR11, UR24 ;  /* 0x0000000b1c1872a4 */ /* 0x000fe4000f8e0218 */
[----:B------:R-:W-:Y:S01]  /*1670*/  UIMAD UR20, UR4, UR14, UR20 ;  /* 0x0000000e041472a4 */ /* 0x000fe2000f8e0214 */
[----:B------:R-:W-:Y:S02]  /*1680*/  @!UP0 UMOV UR5, UR6 ;  /* 0x0000000600058c82 */ /* 0x000fe40008000000 */
[----:B------:R-:W-:-:S12]  /*1690*/  UIMAD UR24, UR5, UR28, UR24 ;  /* 0x0000001c051872a4 */ /* 0x000fd8000f8e0218 */
.L_x_18:
[----:B------:R-:W-:-:S09]  /*16a0*/  UISETP.NE.AND UP0, UPT, UR29, 0x1, UPT ;  /* 0x000000011d00788c */ /* 0x000fd2000bf05270 */
[----:B------:R-:W-:Y:S05]  /*16b0*/  BRA.U UP0, `(.L_x_19) ;  /* 0x0000000100447547 */ /* 0x000fea000b800000 */
[----:B------:R-:W2:Y:S01]  /*16c0*/  LDCU.128 UR8, c[0x0][0xb10] ;  /* 0x00016200ff0877ac */ /* 0x000ea20008000c00 */
[----:B------:R-:W3:Y:S01]  /*16d0*/  LDCU UR12, c[0x0][0xb0c] ;  /* 0x00016180ff0c77ac */ /* 0x000ee20008000800 */
[----:B------:R-:W4:Y:S01]  /*16e0*/  LDCU UR13, c[0x0][0xb20] ;  /* 0x00016400ff0d77ac */ /* 0x000f220008000800 */
[----:B--2---:R-:W-:Y:S02]  /*16f0*/  UIMAD.WIDE.U32 UR6, UR24, UR8, URZ ;  /* 0x00000008180672a5 */ /* 0x004fe4000f8e00ff */
[----:B------:R-:W-:Y:S02]  /*1700*/  UIMAD.WIDE.U32 UR4, UR20, UR11, URZ ;  /* 0x0000000b140472a5 */ /* 0x000fe4000f8e00ff */
[----:B---3--:R-:W-:Y:S02]  /*1710*/  UISETP.NE.AND UP1, UPT, UR12, 0x1, UPT ;  /* 0x000000010c00788c */ /* 0x008fe4000bf25270 */
[----:B------:R-:W-:Y:S01]  /*1720*/  UISETP.NE.AND UP0, UPT, UR10, 0x1, UPT ;  /* 0x000000010a00788c */ /* 0x000fe2000bf05270 */
[----:B------:R-:W-:-:S02]  /*1730*/  UMOV UR6, UR7 ;  /* 0x0000000700067c82 */ /* 0x000fc40008000000 */
[----:B------:R-:W-:Y:S01]  /*1740*/  UMOV UR4, UR5 ;  /* 0x0000000500047c82 */ /* 0x000fe20008000000 */
[----:B------:R-:W-:Y:S02]  /*1750*/  USHF.R.U32.HI UR6, URZ, UR9, UR6 ;  /* 0x00000009ff067299 */ /* 0x000fe40008011606 */
[----:B----4-:R-:W-:Y:S02]  /*1760*/  USHF.R.U32.HI UR4, URZ, UR13, UR4 ;  /* 0x0000000dff047299 */ /* 0x010fe40008011604 */
[----:B------:R-:W-:Y:S02]  /*1770*/  USEL UR5, UR24, UR6, !UP1 ;  /* 0x0000000618057287 */ /* 0x000fe4000c800000 */
[----:B------:R-:W-:-:S04]  /*1780*/  USEL UR4, UR20, UR4, !UP0 ;  /* 0x0000000414047287 */ /* 0x000fc8000c000000 */
[----:B------:R-:W-:Y:S02]  /*1790*/  UIADD3 UR6, UPT, UPT, UR5, -UR4, URZ ;  /* 0x8000000405067290 */ /* 0x000fe4000fffe0ff */
[----:B------:R-:W-:Y:S02]  /*17a0*/  UIADD3 UR4, UPT, UPT, -UR5, UR4, URZ ;  /* 0x0000000405047290 */ /* 0x000fe4000fffe1ff */
[----:B------:R-:W-:Y:S02]  /*17b0*/  UIMAD UR20, UR6, UR10, UR20 ;  /* 0x0000000a061472a4 */ /* 0x000fe4000f8e0214 */
[----:B------:R-:W-:-:S12]  /*17c0*/  UIMAD UR24, UR4, UR12, UR24 ;  /* 0x0000000c041872a4 */ /* 0x000fd8000f8e0218 */
.L_x_19:
[----:B------:R-:W-:Y:S05]  /*17d0*/  BRA.U !UP6, `(.L_x_20) ;  /* 0x000000010e0c7547 */ /* 0x000fea000b800000 */
[----:B------:R-:W-:Y:S01]  /*17e0*/  UCGABAR_WAIT ;  /* 0x0000000000007dc7 */ /* 0x000fe20008000000 */
[----:B------:R-:W-:Y:S01]  /*17f0*/  CCTL.IVALL ;  /* 0x00000000ff00798f */ /* 0x000fe20002000000 */
[----:B------:R-:W-:Y:S05]  /*1800*/  BRA `(.L_x_21) ;  /* 0x0000000000047947 */ /* 0x000fea0003800000 */
.L_x_20:
[----:B------:R-:W-:Y:S06]  /*1810*/  BAR.SYNC.DEFER_BLOCKING 0x0 ;  /* 0x0000000000007b1d */ /* 0x000fec0000010000 */
.L_x_21:
[----:B------:R-:W-:Y:S05]  /*1820*/  BRA.U UP3, `(.L_x_22) ;  /* 0x0000001503007547 */ /* 0x000fea000b800000 */
[----:B------:R-:W2:Y:S01]  /*1830*/  LDCU UR6, c[0x0][0x38c] ;  /* 0x00007180ff0677ac */ /* 0x000ea20008000800 */
[----:B------:R-:W-:Y:S01]  /*1840*/  PLOP3.LUT P1, PT, PT, PT, UP4, 0x80, 0x8 ;  /* 0x000000000008781c */ /* 0x000fe20003f2f048 */
[----:B------:R-:W-:Y:S01]  /*1850*/  IMAD.MOV.U32 R12, RZ, RZ, 0x1 ;  /* 0x00000001ff0c7424 */ /* 0x000fe200078e00ff */
[----:B------:R-:W-:Y:S02]  /*1860*/  ISETP.NE.AND P2, PT, R0, RZ, P3 ;  /* 0x000000ff0000720c */ /* 0x000fe40001f45270 */
[----:B------:R-:W-:Y:S02]  /*1870*/  CS2R R10, SRZ ;  /* 0x00000000000a7805 */ /* 0x000fe4000001ff00 */
[----:B------:R-:W-:Y:S01]  /*1880*/  PLOP3.LUT P1, PT, P1, PT, PT, 0x8, 0x80 ;  /* 0x000000000080781c */ /* 0x000fe20000f2e170 */
[----:B------:R-:W-:Y:S01]  /*1890*/  IMAD.MOV.U32 R9, RZ, RZ, RZ ;  /* 0x000000ffff097224 */ /* 0x000fe200078e00ff */
[----:B------:R-:W3:Y:S01]  /*18a0*/  LDCU UR38, c[0x0][0x370] ;  /* 0x00006e00ff2677ac */ /* 0x000ee20008000800 */
[----:B------:R-:W-:Y:S01]  /*18b0*/  IMAD.MOV.U32 R8, RZ, RZ, 0x1 ;  /* 0x00000001ff087424 */ /* 0x000fe200078e00ff */
[----:B------:R-:W4:Y:S01]  /*18c0*/  LDCU.64 UR26, c[0x0][0x348] ;  /* 0x00006900ff1a77ac */ /* 0x000f220008000a00 */
[----:B------:R-:W-:Y:S01]  /*18d0*/  ULEA.HI UR42, UR22, UR44, URZ, 0x1a ;  /* 0x0000002c162a7291 */ /* 0x000fe2000f8fd0ff */
[----:B------:R-:W1:Y:S01]  /*18e0*/  LDCU UR37, c[0x0][0x374] ;  /* 0x00006e80ff2577ac */ /* 0x000e620008000800 */
[----:B--2---:R-:W-:-:S02]  /*18f0*/  UIADD3 UR5, UPT, UPT, UR6, 0x3f, URZ ;  /* 0x0000003f06057890 */ /* 0x004fc4000fffe0ff */
[----:B------:R-:W-:Y:S02]  /*1900*/  UIADD3 UR48, UPT, UPT, UR6, 0x7e, URZ ;  /* 0x0000007e06307890 */ /* 0x000fe4000fffe0ff */
[----:B------:R-:W-:Y:S01]  /*1910*/  USHF.R.S32.HI UR4, URZ, 0x1f, UR5 ;  /* 0x0000001fff047899 */ /* 0x000fe20008011405 */
[----:B------:R-:W-:-:S03]  /*1920*/  UMOV UR7, URZ ;  /* 0x000000ff00077c82 */ /* 0x000fc60008000000 */
[----:B------:R-:W-:Y:S02]  /*1930*/  ULEA.HI UR4, UR4, UR5, URZ, 0x6 ;  /* 0x0000000504047291 */ /* 0x000fe4000f8f30ff */
[----:B------:R-:W-:Y:S02]  /*1940*/  UIADD3 UR5, UPT, UPT, UR6, -0x1, URZ ;  /* 0xffffffff06057890 */ /* 0x000fe4000fffe0ff */
[----:B------:R-:W-:Y:S02]  /*1950*/  USHF.R.S32.HI UR40, URZ, 0x6, UR4 ;  /* 0x00000006ff287899 */ /* 0x000fe40008011404 */
[----:B------:R-:W-:Y:S02]  /*1960*/  UISETP.GE.U32.AND UP1, UPT, UR5, -0x7f, UPT ;  /* 0xffffff810500788c */ /* 0x000fe4000bf26070 */
[----:B------:R-:W-:-:S04]  /*1970*/  UISETP.LT.U32.AND UP0, UPT, UR40, 0x5, UPT ;  /* 0x000000052800788c */ /* 0x000fc8000bf01070 */
[----:B------:R-:W-:Y:S02]  /*1980*/  USEL UR39, UR40, 0x5, UP0 ;  /* 0x0000000528277887 */ /* 0x000fe40008000000 */
[----:B------:R-:W-:Y:S02]  /*1990*/  UISETP.NE.AND UP0, UPT, UR23, URZ, UPT ;  /* 0x000000ff1700728c */ /* 0x000fe4000bf05270 */
[----:B------:R-:W-:Y:S02]  /*19a0*/  UIADD3 UR4, UPT, UPT, UR39, -0x1, URZ ;  /* 0xffffffff27047890 */ /* 0x000fe4000fffe0ff */
[----:B------:R-:W-:Y:S02]  /*19b0*/  @UP1 UIADD3 UR4, UPT, UPT, UR39, URZ, URZ ;  /* 0x000000ff27041290 */ /* 0x000fe4000fffe0ff */
[----:B------:R-:W-:Y:S02]  /*19c0*/  USEL UR23, UR46, 0x2, UP0 ;  /* 0x000000022e177887 */ /* 0x000fe40008000000 */
[----:B------:R-:W-:-:S02]  /*19d0*/  UIADD3 UR43, UPT, UPT, UR40, -UR39, URZ ;  /* 0x80000027282b7290 */ /* 0x000fc4000fffe0ff */
[----:B------:R-:W-:Y:S02]  /*19e0*/  UIADD3 UR25, UPT, UPT, UR4, 0x1, URZ ;  /* 0x0000000104197890 */ /* 0x000fe4000fffe0ff */
[----:B-1-34-:R-:W-:-:S12]  /*19f0*/  UIADD3 UR41, UPT, UPT, -UR4, URZ, URZ ;  /* 0x000000ff04297290 */ /* 0x01afd8000fffe1ff */
.L_x_42:
[----:B------:R-:W-:Y:S01]  /*1a00*/  UISETP.NE.AND UP0, UPT, UR47, URZ, UPT ;  /* 0x000000ff2f00728c */ /* 0x000fe2000bf05270 */
[----:B------:R-:W1:Y:S08]  /*1a10*/  S2UR UR47, SR_CgaCtaId ;  /* 0x00000000002f79c3 */ /* 0x000e700000008800 */
[----:B------:R-:W-:Y:S05]  /*1a20*/  BRA.U UP0, `(.L_x_23) ;  /* 0x0000000100347547 */ /* 0x000fea000b800000 */
[----:B------:R-:W2:Y:S01]  /*1a30*/  S2R R0, SR_CgaCtaId ;  /* 0x0000000000007919 */ /* 0x000ea20000008800 */
[----:B------:R-:W-:-:S04]  /*1a40*/  MOV R2, 0x400 ;  /* 0x0000040000027802 */ /* 0x000fc80000000f00 */
[----:B--2---:R-:W-:Y:S02]  /*1a50*/  LEA R0, R0, R2, 0x18 ;  /* 0x0000000200007211 */ /* 0x004fe400078ec0ff */
[----:B------:R-:W-:-:S03]  /*1a60*/  SHF.L.U32 R2, R8, 0x1f, RZ ;  /* 0x0000001f08027819 */ /* 0x000fc600000006ff */
[----:B------:R-:W-:-:S04]  /*1a70*/  IMAD R0, R9, 0x8, R0 ;  /* 0x0000000809007824 */ /* 0x000fc800078e0200 */
[----:B------:R-:W2:Y:S02]  /*1a80*/  SYNCS.PHASECHK.TRANS64.TRYWAIT P0, [R0+URZ+0x110], R2 ;  /* 0x00011002000075a7 */ /* 0x000ea400080011ff */
[----:B--2---:R-:W-:Y:S05]  /*1a90*/  @!P0 BRA `(.L_x_24) ;  /* 0x0000007000f08947 */ /* 0x004fea0003800000 */
.L_x_150:
[----:B------:R-:W-:Y:S01]  /*1aa0*/  VIADD R9, R9, 0x1 ;  /* 0x0000000109097836 */ /* 0x000fe20000000000 */
[----:B------:R2:W-:Y:S04]  /*1ab0*/  SYNCS.ARRIVE.TRANS64.A1T0 RZ, [R0+URZ+0x100], RZ ;  /* 0x000100ff00ff79a7 */ /* 0x0005e800081000ff */
[----:B------:R-:W-:-:S04]  /*1ac0*/  ISETP.NE.AND P0, PT, R9, 0x2, PT ;  /* 0x000000020900780c */ /* 0x000fc80003f05270 */
[----:B------:R-:W-:Y:S02]  /*1ad0*/  SEL R9, R9, RZ, P0 ;  /* 0x000000ff09097207 */ /* 0x000fe40000000000 */
[----:B--2---:R-:W-:-:S04]  /*1ae0*/  SEL R0, RZ, 0x1, P0 ;  /* 0x00000001ff007807 */ /* 0x004fc80000000000 */
[----:B------:R-:W-:-:S07]  /*1af0*/  LOP3.LUT R8, R8, R0, RZ, 0x3c, !PT ;  /* 0x0000000008087212 */ /* 0x000fce00078e3cff */
.L_x_23:
[----:B------:R-:W-:Y:S01]  /*1b00*/  UMOV UR6, 0x400 ;  /* 0x0000040000067882 */ /* 0x000fe20000000000 */
[----:B------:R-:W-:Y:S01]  /*1b10*/  SHF.L.U32 R0, R12, 0x1f, RZ ;  /* 0x0000001f0c007819 */ /* 0x000fe200000006ff */
[----:B-1----:R-:W-:Y:S02]  /*1b20*/  ULEA UR6, UR47, UR6, 0x18 ;  /* 0x000000062f067291 */ /* 0x002fe4000f8ec0ff */
[----:B------:R-:W-:Y:S02]  /*1b30*/  UISETP.GE.U32.AND UP0, UPT, UR48, 0x7f, UPT ;  /* 0x0000007f3000788c */ /* 0x000fe4000bf06070 */
[----:B------:R-:W-:Y:S02]  /*1b40*/  ULEA UR4, UR7, UR6, 0x3 ;  /* 0x0000000607047291 */ /* 0x000fe4000f8e18ff */
[----:B------:R-:W-:Y:S01]  /*1b50*/  ULEA UR10, UR20, UR44, 0x7 ;  /* 0x0000002c140a7291 */ /* 0x000fe2000f8e38ff */
[----:B------:R-:W-:-:S06]  /*1b60*/  UMOV UR13, URZ ;  /* 0x000000ff000d7c82 */ /* 0x000fcc0008000000 */
[----:B------:R1:W2:Y:S01]  /*1b70*/  SYNCS.PHASECHK.TRANS64.TRYWAIT P0, [UR4+0x28], R0 ;  /* 0x00002800ff0075a7 */ /* 0x0002a20008001104 */
[----:B------:R-:W-:-:S04]  /*1b80*/  ULEA.HI UR4, UR24, UR24, URZ, 0x1 ;  /* 0x0000001818047291 */ /* 0x000fc8000f8f08ff */
[----:B------:R-:W-:-:S04]  /*1b90*/  USHF.L.U32 UR4, UR4, 0x6, URZ ;  /* 0x0000000604047899 */ /* 0x000fc800080006ff */
[----:B------:R-:W-:-:S04]  /*1ba0*/  ULOP3.LUT UR35, UR4, 0xffffff80, URZ, 0xc0, !UPT ;  /* 0xffffff8004237892 */ /* 0x000fc8000f8ec0ff */
[----:B------:R-:W-:Y:S01]  /*1bb0*/  UIADD3 UR35, UPT, UPT, UR42, UR35, URZ ;  /* 0x000000232a237290 */ /* 0x000fe2000fffe0ff */
[----:B------:R-:W-:Y:S11]  /*1bc0*/  BRA.U !UP0, `(.L_x_25) ;  /* 0x0000000108c47547 */ /* 0x000ff6000b800000 */
[----:B------:R-:W-:Y:S01]  /*1bd0*/  UMOV UR16, UR41 ;  /* 0x0000002900107c82 */ /* 0x000fe20008000000 */
[----:B------:R-:W-:Y:S01]  /*1be0*/  UMOV UR4, UR7 ;  /* 0x0000000700047c82 */ /* 0x000fe20008000000 */
[----:B------:R-:W-:-:S05]  /*1bf0*/  UMOV UR34, URZ ;  /* 0x000000ff00227c82 */ /* 0x000fca0008000000 */
.L_x_31:
[----:B------:R-:W-:Y:S01]  /*1c00*/  ULEA UR33, UR4, UR6, 0x3 ;  /* 0x0000000604217291 */ /* 0x000fe2000f8e18ff */
[----:B------:R-:W-:Y:S01]  /*1c10*/  @P3 MOV R2, 0x8000 ;  /* 0x0000800000023802 */ /* 0x000fe20000000f00 */
[----:B--234-:R-:W-:Y:S10]  /*1c20*/  @P0 BRA `(.L_x_26) ;  /* 0x00000000000c0947 */ /* 0x01cff40003800000 */
[----:B------:R-:W-:-:S04]  /*1c30*/  SHF.L.U32 R3, R12, 0x1f, RZ ;  /* 0x0000001f0c037819 */ /* 0x000fc800000006ff */
[----:B------:R-:W2:Y:S02]  /*1c40*/  SYNCS.PHASECHK.TRANS64.TRYWAIT P0, [UR33+0x28], R3 ;  /* 0x00002803ff0075a7 */ /* 0x000ea40008001121 */
[----:B--2---:R-:W-:Y:S05]  /*1c50*/  @!P0 BRA `(.L_x_27) ;  /* 0x0000007000948947 */ /* 0x004fea0003800000 */
.L_x_26:
[----:B------:R2:W-:Y:S01]  /*1c60*/  @P3 SYNCS.ARRIVE.TRANS64 RZ, [UR33], R2 ;  /* 0x00000002ffff39a7 */ /* 0x0005e20008000021 */
[----:B------:R-:W-:Y:S02]  /*1c70*/  ULOP3.LUT UR5, UR23, 0x2, URZ, 0xfc, !UPT ;  /* 0x0000000217057892 */ /* 0x000fe4000f8efcff */
[----:B------:R-:W-:Y:S02]  /*1c80*/  UIADD3 UR16, UPT, UPT, UR16, 0x1, URZ ;  /* 0x0000000110107890 */ /* 0x000fe4000fffe0ff */
[----:B------:R-:W-:Y:S02]  /*1c90*/  UISETP.NE.AND UP0, UPT, UR5, 0x2, UPT ;  /* 0x000000020500788c */ /* 0x000fe4000bf05270 */
[----:B------:R-:W-:-:S07]  /*1ca0*/  UISETP.NE.AND UP2, UPT, UR16, 0x1, UPT ;  /* 0x000000011000788c */ /* 0x000fce000bf45270 */
[----:B------:R-:W-:Y:S05]  /*1cb0*/  BRA.U UP0, `(.L_x_28) ;  /* 0x0000000100047547 */ /* 0x000fea000b800000 */
[----:B------:R-:W-:Y:S05]  /*1cc0*/  BPT.TRAP 0x1 ;  /* 0x000000040000795c */ /* 0x000fea0000300000 */
.L_x_28:
[----:B------:R-:W-:Y:S04]  /*1cd0*/  BSSY.RECONVERGENT B0, `(.L_x_29) ;  /* 0x0000003000007945 */ /* 0x000fe80003800200 */
[----:B------:R-:W-:Y:S05]  /*1ce0*/  @!P2 BRA `(.L_x_30) ;  /* 0x000000000004a947 */ /* 0x000fea0003800000 */
[----:B------:R-:W-:Y:S05]  /*1cf0*/  BPT.TRAP 0x1 ;  /* 0x000000040000795c */ /* 0x000fea0000300000 */
.L_x_30:
[----:B------:R-:W-:Y:S05]  /*1d00*/  BSYNC.RECONVERGENT B0 ;  /* 0x0000000000007941 */ /* 0x000fea0003800200 */
.L_x_29:
[----:B------:R-:W-:Y:S02]  /*1d10*/  UIADD3 UR5, UPT, UPT, UR4, 0x1, URZ ;  /* 0x0000000104057890 */ /* 0x000fe4000fffe0ff */
[----:B------:R-:W-:Y:S02]  /*1d20*/  UIADD3 UR14, UP1, UPT, UR26, 0x80, URZ ;  /* 0x000000801a0e7890 */ /* 0x000fe4000ff3e0ff */
[----:B------:R-:W-:Y:S02]  /*1d30*/  UISETP.NE.AND UP0, UPT, UR5, 0x5, UPT ;  /* 0x000000050500788c */ /* 0x000fe4000bf05270 */
[----:B------:R-:W-:Y:S02]  /*1d40*/  ULOP3.LUT UR33, UR33, 0xfefffff8, URZ, 0xc0, !UPT ;  /* 0xfefffff821217892 */ /* 0x000fe4000f8ec0ff */
[----:B------:R-:W-:Y:S02]  /*1d50*/  USEL UR8, URZ, 0x1, UP0 ;  /* 0x00000001ff087887 */ /* 0x000fe40008000000 */
[----:B------:R-:W-:-:S02]  /*1d60*/  USEL UR7, UR5, URZ, UP0 ;  /* 0x000000ff05077287 */ /* 0x000fc40008000000 */
[----:B------:R-:W-:Y:S02]  /*1d70*/  UIADD3.X UR15, UPT, UPT, URZ, UR27, URZ, UP1, !UPT ;  /* 0x0000001bff0f7290 */ /* 0x000fe40008ffe4ff */
[----:B------:R-:W-:Y:S01]  /*1d80*/  ULEA UR5, UR7, UR6, 0x3 ;  /* 0x0000000607057291 */ /* 0x000fe2000f8e18ff */
[----:B------:R-:W-:Y:S01]  /*1d90*/  LOP3.LUT R12, R12, UR8, RZ, 0x3c, !PT ;  /* 0x000000080c0c7c12 */ /* 0x000fe2000f8e3cff */
[----:B------:R-:W-:Y:S02]  /*1da0*/  USHF.L.U32 UR8, UR4, 0xd, URZ ;  /* 0x0000000d04087899 */ /* 0x000fe400080006ff */
[----:B------:R-:W-:Y:S01]  /*1db0*/  UIADD3 UR4, UP0, UPT, UR26, 0x180, URZ ;  /* 0x000001801a047890 */ /* 0x000fe2000ff1e0ff */
[----:B-1----:R-:W-:Y:S01]  /*1dc0*/  SHF.L.U32 R0, R12, 0x1f, RZ ;  /* 0x0000001f0c007819 */ /* 0x002fe200000006ff */
[----:B------:R-:W-:Y:S02]  /*1dd0*/  ULEA UR32, UR22, UR8, 0x1 ;  /* 0x0000000816207291 */ /* 0x000fe4000f8e08ff */
[----:B------:R-:W-:Y:S01]  /*1de0*/  UPRMT UR13, URZ, 0x5410, UR21 ;  /* 0x00005410ff0d7896 */ /* 0x000fe20008000015 */
[----:B------:R3:W4:Y:S01]  /*1df0*/  SYNCS.PHASECHK.TRANS64.TRYWAIT P0, [UR5+0x28], R0 ;  /* 0x00002800ff0075a7 */ /* 0x0007220008001105 */
[----:B------:R-:W-:-:S02]  /*1e00*/  UIADD3 UR32, UPT, UPT, UR6, 0x4300, UR32 ;  /* 0x0000430006207890 */ /* 0x000fc4000fffe020 */
[----:B------:R-:W-:Y:S02]  /*1e10*/  UIADD3 UR8, UPT, UPT, UR6, 0xe300, UR8 ;  /* 0x0000e30006087890 */ /* 0x000fe4000fffe008 */
[----:B------:R-:W-:Y:S01]  /*1e20*/  UIADD3.X UR5, UPT, UPT, URZ, UR27, URZ, UP0, !UPT ;  /* 0x0000001bff057290 */ /* 0x000fe200087fe4ff */
[----:B------:R-:W-:Y:S01]  /*1e30*/  UMOV UR18, 0x0 ;  /* 0x0000000000127882 */ /* 0x000fe20000000000 */
[----:B------:R-:W-:Y:S01]  /*1e40*/  UMOV UR19, 0x10000000 ;  /* 0x1000000000137882 */ /* 0x000fe20000000000 */
[----:B------:R-:W-:Y:S01]  /*1e50*/  UMOV UR11, UR34 ;  /* 0x00000022000b7c82 */ /* 0x000fe20008000000 */
[----:B------:R-:W-:Y:S01]  /*1e60*/  UMOV UR12, UR36 ;  /* 0x00000024000c7c82 */ /* 0x000fe20008000000 */
[----:B------:R-:W-:Y:S01]  /*1e70*/  UMOV UR9, UR33 ;  /* 0x0000002100097c82 */ /* 0x000fe20008000000 */
[----:B------:R1:W-:Y:S03]  /*1e80*/  UTMALDG.3D.MULTICAST.2CTA [UR32], [UR14], UR13, desc[UR18] ;  /* 0x000012200e0073b4 */ /* 0x0003e6000821180d */
[----:B------:R2:W-:Y:S01]  /*1e90*/  UTMALDG.3D.2CTA [UR8], [UR4], desc[UR18] ;  /* 0x00001208040075b4 */ /* 0x0005e20008211000 */
[----:B-1----:R-:W-:Y:S01]  /*1ea0*/  UIADD3 UR34, UPT, UPT, UR34, 0x40, URZ ;  /* 0x0000004022227890 */ /* 0x002fe2000fffe0ff */
[----:B------:R-:W-:Y:S01]  /*1eb0*/  UMOV UR13, UR25 ;  /* 0x00000019000d7c82 */ /* 0x000fe20008000000 */
[----:B--2---:R-:W-:Y:S01]  /*1ec0*/  UMOV UR4, UR7 ;  /* 0x0000000700047c82 */ /* 0x004fe20008000000 */
[----:B------:R-:W-:Y:S09]  /*1ed0*/  BRA.U UP2, `(.L_x_31) ;  /* 0xfffffffd02487547 */ /* 0x000ff2000b83ffff */
.L_x_25:
[----:B------:R-:W-:Y:S01]  /*1ee0*/  ULEA UR4, UR7, UR6, 0x3 ;  /* 0x0000000607047291 */ /* 0x000fe2000f8e18ff */
[----:B-1-3--:R-:W-:Y:S01]  /*1ef0*/  SHF.L.U32 R0, R12, 0x1f, RZ ;  /* 0x0000001f0c007819 */ /* 0x00afe200000006ff */
[----:B------:R-:W-:Y:S01]  /*1f00*/  @!P1 SYNCS.ARRIVE.TRANS64.A1T0 RZ, [UR6+0x98], RZ ;  /* 0x000098ffffff99a7 */ /* 0x000fe20008100006 */
[----:B------:R-:W-:-:S06]  /*1f10*/  UISETP.GT.AND UP0, UPT, UR40, UR39, UPT ;  /* 0x000000272800728c */ /* 0x000fcc000bf04270 */
[----:B--2-4-:R1:W2:Y:S03]  /*1f20*/  SYNCS.PHASECHK.TRANS64.TRYWAIT P0, [UR4+0x28], R0 ;  /* 0x00002800ff0075a7 */ /* 0x0142a60008001104 */
[----:B------:R-:W-:Y:S05]  /*1f30*/  BRA.U !UP0, `(.L_x_32) ;  /* 0x0000000108c47547 */ /* 0x000fea000b800000 */
[----:B------:R-:W-:Y:S01]  /*1f40*/  UIADD3 UR24, UPT, UPT, UR43, UR13, URZ ;  /* 0x0000000d2b187290 */ /* 0x000fe2000fffe0ff */
[----:B------:R-:W-:-:S11]  /*1f50*/  UMOV UR4, UR7 ;  /* 0x0000000700047c82 */ /* 0x000fd60008000000 */
.L_x_38:
[----:B------:R-:W-:Y:S01]  /*1f60*/  ULEA UR17, UR4, UR6, 0x3 ;  /* 0x0000000604117291 */ /* 0x000fe2000f8e18ff */
[----:B--2---:R-:W-:Y:S01]  /*1f70*/  @P3 MOV R2, 0x8000 ;  /* 0x0000800000023802 */ /* 0x004fe20000000f00 */
[----:B--2-4-:R-:W-:Y:S10]  /*1f80*/  @P0 BRA `(.L_x_33) ;  /* 0x00000000000c0947 */ /* 0x014ff40003800000 */
[----:B------:R-:W-:-:S04]  /*1f90*/  SHF.L.U32 R3, R12, 0x1f, RZ ;  /* 0x0000001f0c037819 */ /* 0x000fc800000006ff */
[----:B------:R-:W2:Y:S02]  /*1fa0*/  SYNCS.PHASECHK.TRANS64.TRYWAIT P0, [UR17+0x28], R3 ;  /* 0x00002803ff0075a7 */ /* 0x000ea40008001111 */
[----:B--2---:R-:W-:Y:S05]  /*1fb0*/  @!P0 BRA `(.L_x_34) ;  /* 0x0000006c00d48947 */ /* 0x004fea0003800000 */
.L_x_33:
[----:B------:R2:W-:Y:S01]  /*1fc0*/  @P3 SYNCS.ARRIVE.TRANS64 RZ, [UR17], R2 ;  /* 0x00000002ffff39a7 */ /* 0x0005e20008000011 */
[----:B------:R-:W-:-:S04]  /*1fd0*/  ULOP3.LUT UR5, UR23, 0x2, URZ, 0xfc, !UPT ;  /* 0x0000000217057892 */ /* 0x000fc8000f8efcff */
[----:B------:R-:W-:-:S09]  /*1fe0*/  UISETP.NE.AND UP0, UPT, UR5, 0x2, UPT ;  /* 0x000000020500788c */ /* 0x000fd2000bf05270 */
[----:B------:R-:W-:Y:S05]  /*1ff0*/  BRA.U UP0, `(.L_x_35) ;  /* 0x0000000100047547 */ /* 0x000fea000b800000 */
[----:B------:R-:W-:Y:S05]  /*2000*/  BPT.TRAP 0x1 ;  /* 0x000000040000795c */ /* 0x000fea0000300000 */
.L_x_35:
[----:B------:R-:W-:Y:S04]  /*2010*/  BSSY.RECONVERGENT B0, `(.L_x_36) ;  /* 0x0000003000007945 */ /* 0x000fe80003800200 */
[----:B------:R-:W-:Y:S05]  /*2020*/  @!P2 BRA `(.L_x_37) ;  /* 0x000000000004a947 */ /* 0x000fea0003800000 */
[----:B------:R-:W-:Y:S05]  /*2030*/  BPT.TRAP 0x1 ;  /* 0x000000040000795c */ /* 0x000fea0000300000 */
.L_x_37:
[----:B------:R-:W-:Y:S05]  /*2040*/  BSYNC.RECONVERGENT B0 ;  /* 0x0000000000007941 */ /* 0x000fea0003800200 */
.L_x_36:
[----:B------:R-:W-:Y:S02]  /*2050*/  UIADD3 UR5, UPT, UPT, UR4, 0x1, URZ ;  /* 0x0000000104057890 */ /* 0x000fe4000fffe0ff */
[----:B------:R-:W-:Y:S02]  /*2060*/  USHF.L.U32 UR18, UR13, 0x6, URZ ;  /* 0x000000060d127899 */ /* 0x000fe400080006ff */
[----:B------:R-:W-:Y:S02]  /*2070*/  UISETP.NE.AND UP0, UPT, UR5, 0x5, UPT ;  /* 0x000000050500788c */ /* 0x000fe4000bf05270 */
[----:B------:R-:W-:Y:S02]  /*2080*/  ULOP3.LUT UR17, UR17, 0xfefffff8, URZ, 0xc0, !UPT ;  /* 0xfefffff811117892 */ /* 0x000fe4000f8ec0ff */
[----:B------:R-:W-:Y:S02]  /*2090*/  USEL UR8, URZ, 0x1, UP0 ;  /* 0x00000001ff087887 */ /* 0x000fe40008000000 */
[----:B------:R-:W-:-:S02]  /*20a0*/  USEL UR7, UR5, URZ, UP0 ;  /* 0x000000ff05077287 */ /* 0x000fc40008000000 */
[----:B------:R-:W-:Y:S02]  /*20b0*/  UIADD3 UR14, UP0, UPT, UR26, 0x180, URZ ;  /* 0x000001801a0e7890 */ /* 0x000fe4000ff1e0ff */
        /* <DEDUP_REMOVED lines=9> */
[----:B------:R-:W-:Y:S02]  /*2150*/  UIADD3.X UR5, UPT, UPT, URZ, UR27, URZ, UP1, !UPT ;  /* 0x0000001bff057290 */ /* 0x000fe40008ffe4ff */
[----:B------:R-:W-:Y:S02]  /*2160*/  UIADD3 UR8, UPT, UPT, UR6, 0xe300, UR8 ;  /* 0x0000e30006087890 */ /* 0x000fe4000fffe008 */
[----:B------:R-:W-:Y:S01]  /*2170*/  UIADD3.X UR15, UPT, UPT, URZ, UR27, URZ, UP0, !UPT ;  /* 0x0000001bff0f7290 */ /* 0x000fe200087fe4ff */
[----:B------:R-:W-:Y:S01]  /*2180*/  UMOV UR28, 0x0 ;  /* 0x00000000001c7882 */ /* 0x000fe20000000000 */
[----:B------:R-:W-:Y:S01]  /*2190*/  UMOV UR29, 0x10000000 ;  /* 0x10000000001d7882 */ /* 0x000fe20000000000 */
[----:B------:R-:W-:Y:S01]  /*21a0*/  UMOV UR19, UR35 ;  /* 0x0000002300137c82 */ /* 0x000fe20008000000 */
[----:B------:R-:W-:Y:S01]  /*21b0*/  UMOV UR20, UR36 ;  /* 0x0000002400147c82 */ /* 0x000fe20008000000 */
[----:B------:R-:W-:Y:S01]  /*21c0*/  UMOV UR12, UR36 ;  /* 0x00000024000c7c82 */ /* 0x000fe20008000000 */
[----:B------:R1:W-:Y:S01]  /*21d0*/  UTMALDG.3D.MULTICAST.2CTA [UR16], [UR4], UR11, desc[UR28] ;  /* 0x00001c10040073b4 */ /* 0x0003e2000821180b */
[----:B------:R-:W-:Y:S01]  /*21e0*/  UMOV UR9, UR17 ;  /* 0x0000001100097c82 */ /* 0x000fe20008000000 */
[----:B------:R-:W-:-:S04]  /*21f0*/  UIADD3 UR13, UPT, UPT, UR13, 0x1, URZ ;  /* 0x000000010d0d7890 */ /* 0x000fc8000fffe0ff */
[----:B------:R-:W-:Y:S01]  /*2200*/  UISETP.NE.AND UP0, UPT, UR13, UR24, UPT ;  /* 0x000000180d00728c */ /* 0x000fe2000bf05270 */
[----:B-1----:R-:W-:Y:S01]  /*2210*/  UMOV UR11, UR18 ;  /* 0x00000012000b7c82 */ /* 0x002fe20008000000 */
[----:B------:R-:W-:Y:S01]  /*2220*/  UMOV UR4, UR7 ;  /* 0x0000000700047c82 */ /* 0x000fe20008000000 */
[----:B------:R3:W-:Y:S06]  /*2230*/  UTMALDG.3D.2CTA [UR8], [UR14], desc[UR28] ;  /* 0x00001c080e0075b4 */ /* 0x0007ec0008211000 */
[----:B---3--:R-:W-:Y:S05]  /*2240*/  BRA.U UP0, `(.L_x_38) ;  /* 0xfffffffd00447547 */ /* 0x008fea000b83ffff */
.L_x_32:
[C---:B------:R-:W-:Y:S01]  /*2250*/  LEA R3, R11.reuse, UR6, 0x3 ;  /* 0x000000060b037c11 */ /* 0x040fe2000f8e18ff */
[----:B------:R-:W-:Y:S01]  /*2260*/  NOP ;  /* 0x0000000000007918 */ /* 0x000fe20000000000 */
[----:B-1----:R-:W-:Y:S02]  /*2270*/  SHF.L.U32 R0, R10, 0x1f, RZ ;  /* 0x0000001f0a007819 */ /* 0x002fe400000006ff */
[----:B------:R-:W-:Y:S02]  /*2280*/  LEA R4, R11, UR6, 0x4 ;  /* 0x000000060b047c11 */ /* 0x000fe4000f8e20ff */
[----:B--2-4-:R-:W1:Y:S02]  /*2290*/  SYNCS.PHASECHK.TRANS64.TRYWAIT P0, [R3+URZ+0xa0], R0 ;  /* 0x0000a000030075a7 */ /* 0x014e6400080011ff */
[----:B-1----:R-:W-:Y:S05]  /*22a0*/  @!P0 BRA `(.L_x_39) ;  /* 0x0000006c00308947 */ /* 0x002fea0003800000 */
.L_x_153:
[----:B------:R-:W2:Y:S01]  /*22b0*/  LDS.128 R4, [R4+0x130] ;  /* 0x0001300004047984 */ /* 0x000ea20000000c00 */
[----:B------:R-:W-:Y:S01]  /*22c0*/  UISETP.GE.AND UP0, UPT, UR45, 0x1, UPT ;  /* 0x000000012d00788c */ /* 0x000fe2000bf06270 */
[----:B------:R-:W-:Y:S01]  /*22d0*/  @!PT LDS RZ, [RZ] ;  /* 0x00000000fffff984 */ /* 0x000fe20000000800 */
[----:B------:R-:W-:Y:S01]  /*22e0*/  @!PT LDS RZ, [RZ] ;  /* 0x00000000fffff984 */ /* 0x000fe20000000800 */
[----:B------:R-:W-:Y:S01]  /*22f0*/  @!PT LDS RZ, [RZ] ;  /* 0x00000000fffff984 */ /* 0x000fe20000000800 */
[----:B------:R-:W-:Y:S01]  /*2300*/  @!PT LDS RZ, [RZ] ;  /* 0x00000000fffff984 */ /* 0x000fe20000000800 */
[----:B------:R3:W-:Y:S06]  /*2310*/  MEMBAR.ALL.CTA ;  /* 0x0000000000007992 */ /* 0x0007ec0000008000 */
[----:B---3--:R-:W3:Y:S01]  /*2320*/  FENCE.VIEW.ASYNC.S ;  /* 0x00000000000073c6 */ /* 0x008ee20000000000 */
[----:B--2---:R-:W-:-:S13]  /*2330*/  LOP3.LUT P0, RZ, R6, 0x1, RZ, 0xc0, !PT ;  /* 0x0000000106ff7812 */ /* 0x004fda000780c0ff */
[----:B---3--:R-:W-:Y:S01]  /*2340*/  VOTEU.ANY UP1, P0 ;  /* 0x0000000000ff7886 */ /* 0x008fe20000020100 */
[----:B------:R-:W-:-:S13]  /*2350*/  PLOP3.LUT P0, PT, PT, PT, UP1, 0x80, 0x8 ;  /* 0x000000000008781c */ /* 0x000fda0003f0f018 */
[----:B-1----:R-:W-:Y:S02]  /*2360*/  @P0 LOP3.LUT R0, R5, 0xffff, RZ, 0xc0, !PT ;  /* 0x0000ffff05000812 */ /* 0x002fe400078ec0ff */
[----:B------:R-:W-:Y:S02]  /*2370*/  @P0 MOV R2, R4 ;  /* 0x0000000400020202 */ /* 0x000fe40000000f00 */
[----:B------:R-:W-:Y:S01]  /*2380*/  @P0 R2UR UR5, R0 ;  /* 0x00000000000502ca */ /* 0x000fe200000e0000 */
[----:B------:R-:W-:Y:S01]  /*2390*/  VIADD R0, R3, 0xb0 ;  /* 0x000000b003007836 */ /* 0x000fe20000000000 */
[----:B------:R-:W-:Y:S02]  /*23a0*/  @P0 SHF.R.U32.HI R4, RZ, 0x10, R5 ;  /* 0x00000010ff040819 */ /* 0x000fe40000011605 */
[----:B------:R-:W-:Y:S02]  /*23b0*/  @P0 R2UR UR8, R2 ;  /* 0x00000000020802ca */ /* 0x000fe400000e0000 */
[----:B------:R-:W-:-:S02]  /*23c0*/  PRMT R0, RZ, 0x654, R0 ;  /* 0x00000654ff007816 */ /* 0x000fc40000000000 */
[----:B------:R-:W-:Y:S02]  /*23d0*/  @P0 R2UR UR4, R4 ;  /* 0x00000000040402ca */ /* 0x000fe400000e0000 */
[----:B------:R1:W-:Y:S03]  /*23e0*/  SYNCS.ARRIVE.TRANS64.RED.A1T0 RZ, [R0+URZ], RZ ;  /* 0x000000ff00ff79a7 */ /* 0x0003e600081004ff */
[----:B------:R-:W-:-:S04]  /*23f0*/  @UP1 UMOV UR30, UR5 ;  /* 0x00000005001e1c82 */ /* 0x000fc80008000000 */
[----:B------:R-:W-:-:S04]  /*2400*/  @UP1 UMOV UR31, UR8 ;  /* 0x00000008001f1c82 */ /* 0x000fc80008000000 */
[----:B------:R-:W-:Y:S01]  /*2410*/  @UP1 UMOV UR36, UR4 ;  /* 0x0000000400241c82 */ /* 0x000fe20008000000 */
[----:B------:R-:W-:Y:S05]  /*2420*/  BRA.U !UP0, `(.L_x_40) ;  /* 0x0000000108d47547 */ /* 0x000fea000b800000 */
[----:B------:R-:W2:Y:S01]  /*2430*/  LDCU.128 UR12, c[0x0][0xb10] ;  /* 0x00016200ff0c77ac */ /* 0x000ea20008000c00 */
[----:B------:R-:W3:Y:S01]  /*2440*/  LDCU UR24, c[0x0][0xb20] ;  /* 0x00016400ff1877ac */ /* 0x000ee20008000800 */
[----:B------:R-:W4:Y:S01]  /*2450*/  LDCU UR20, c[0x0][0xb0c] ;  /* 0x00016180ff1477ac */ /* 0x000f220008000800 */
[----:B------:R-:W1:Y:S01]  /*2460*/  LDCU.64 UR10, c[0x0][0xb28] ;  /* 0x00016500ff0a77ac */ /* 0x000e620008000a00 */
[----:B------:R-:W-:Y:S02]  /*2470*/  UISETP.NE.AND UP3, UPT, UR45, 0x1, UPT ;  /* 0x000000012d00788c */ /* 0x000fe4000bf65270 */
[----:B--2---:R-:W-:Y:S02]  /*2480*/  UIMAD.WIDE.U32 UR8, UR37, UR15, URZ ;  /* 0x0000000f250872a5 */ /* 0x004fe4000f8e00ff */
[----:B------:R-:W-:Y:S02]  /*2490*/  UIMAD.WIDE.U32 UR4, UR38, UR12, URZ ;  /* 0x0000000c260472a5 */ /* 0x000fe4000f8e00ff */
[----:B------:R-:W-:-:S02]  /*24a0*/  UISETP.NE.AND UP0, UPT, UR14, 0x1, UPT ;  /* 0x000000010e00788c */ /* 0x000fc4000bf05270 */
[----:B------:R-:W-:Y:S01]  /*24b0*/  UIMAD.WIDE.U32 UR28, UR30, UR15, URZ ;  /* 0x0000000f1e1c72a5 */ /* 0x000fe2000f8e00ff */
[----:B------:R-:W-:Y:S02]  /*24c0*/  UMOV UR8, UR9 ;  /* 0x0000000900087c82 */ /* 0x000fe40008000000 */
[----:B------:R-:W-:Y:S01]  /*24d0*/  UMOV UR4, UR5 ;  /* 0x0000000500047c82 */ /* 0x000fe20008000000 */
[----:B---3--:R-:W-:Y:S02]  /*24e0*/  USHF.R.U32.HI UR8, URZ, UR24, UR8 ;  /* 0x00000018ff087299 */ /* 0x008fe40008011608 */
[----:B----4-:R-:W-:Y:S02]  /*24f0*/  UISETP.NE.AND UP2, UPT, UR20, 0x1, UPT ;  /* 0x000000011400788c */ /* 0x010fe4000bf45270 */
[----:B------:R-:W-:Y:S02]  /*2500*/  USHF.R.U32.HI UR4, URZ, UR13, UR4 ;  /* 0x0000000dff047299 */ /* 0x000fe40008011604 */
[----:B------:R-:W-:-:S02]  /*2510*/  USEL UR5, UR37, UR8, !UP0 ;  /* 0x0000000825057287 */ /* 0x000fc4000c000000 */
[----:B------:R-:W-:Y:S02]  /*2520*/  USEL UR8, UR38, UR4, !UP2 ;  /* 0x0000000426087287 */ /* 0x000fe4000d000000 */
[----:B-1----:R-:W-:Y:S01]  /*2530*/  UIMAD.WIDE.U32 UR16, UR5, UR10, URZ ;  /* 0x0000000a051072a5 */ /* 0x002fe2000f8e00ff */
[----:B------:R-:W-:Y:S01]  /*2540*/  UMOV UR4, UR29 ;  /* 0x0000001d00047c82 */ /* 0x000fe20008000000 */
[----:B------:R-:W-:Y:S02]  /*2550*/  UIMAD.WIDE.U32 UR18, UR31, UR12, URZ ;  /* 0x0000000c1f1272a5 */ /* 0x000fe4000f8e00ff */
[----:B------:R-:W-:-:S03]  /*2560*/  UIMAD.WIDE.U32 UR28, UR8, UR10, URZ ;  /* 0x0000000a081c72a5 */ /* 0x000fc6000f8e00ff */
[----:B------:R-:W-:Y:S01]  /*2570*/  UMOV UR16, UR17 ;  /* 0x0000001100107c82 */ /* 0x000fe20008000000 */
[----:B------:R-:W-:Y:S02]  /*2580*/  USHF.R.U32.HI UR4, URZ, UR24, UR4 ;  /* 0x00000018ff047299 */ /* 0x000fe40008011604 */
[----:B------:R-:W-:Y:S01]  /*2590*/  @UP3 USHF.R.U32.HI UR5, URZ, UR11, UR16 ;  /* 0x0000000bff053299 */ /* 0x000fe20008011610 */
[----:B------:R-:W-:Y:S01]  /*25a0*/  UMOV UR18, UR19 ;  /* 0x0000001300127c82 */ /* 0x000fe20008000000 */
[----:B------:R-:W-:Y:S01]  /*25b0*/  UMOV UR28, UR29 ;  /* 0x0000001d001c7c82 */ /* 0x000fe20008000000 */
[----:B------:R-:W-:Y:S02]  /*25c0*/  USHF.R.U32.HI UR13, URZ, UR13, UR18 ;  /* 0x0000000dff0d7299 */ /* 0x000fe40008011612 */
[----:B------:R-:W-:Y:S02]  /*25d0*/  USEL UR4, UR30, UR4, !UP0 ;  /* 0x000000041e047287 */ /* 0x000fe4000c000000 */
[----:B------:R-:W-:-:S02]  /*25e0*/  @UP3 USHF.R.U32.HI UR8, URZ, UR11, UR28 ;  /* 0x0000000bff083299 */ /* 0x000fc4000801161c */
[----:B------:R-:W-:Y:S02]  /*25f0*/  UIMAD UR9, UR45, UR5, URZ ;  /* 0x000000052d0972a4 */ /* 0x000fe4000f8e02ff */
[----:B------:R-:W-:Y:S02]  /*2600*/  USEL UR5, UR31, UR13, !UP2 ;  /* 0x0000000d1f057287 */ /* 0x000fe4000d000000 */
[----:B------:R-:W-:Y:S02]  /*2610*/  UIMAD UR12, UR45, UR8, URZ ;  /* 0x000000082d0c72a4 */ /* 0x000fe4000f8e02ff */
[----:B------:R-:W-:Y:S02]  /*2620*/  UISETP.GE.AND UP0, UPT, UR4, UR9, UPT ;  /* 0x000000090400728c */ /* 0x000fe4000bf06270 */
[----:B------:R-:W-:Y:S02]  /*2630*/  UIMAD.WIDE.U32 UR16, UR4, UR10, URZ ;  /* 0x0000000a041072a5 */ /* 0x000fe4000f8e00ff */
[----:B------:R-:W-:-:S02]  /*2640*/  UISETP.GE.OR UP0, UPT, UR5, UR12, UP0 ;  /* 0x0000000c0500728c */ /* 0x000fc40008706670 */
        /* <DEDUP_REMOVED lines=19> */
.L_x_40:
[----:B------:R-:W2:Y:S02]  /*2780*/  LDCU UR4, c[0x0][0xb30] ;  /* 0x00016600ff0477ac */ /* 0x000ea40008000800 */
[----:B--2---:R-:W-:-:S09]  /*2790*/  UISETP.NE.AND UP0, UPT, UR4, 0x1, UPT ;  /* 0x000000010400788c */ /* 0x004fd2000bf05270 */
        /* <DEDUP_REMOVED lines=18> */
.L_x_41:
[----:B------:R-:W-:Y:S01]  /*28c0*/  VIADD R11, R11, 0x1 ;  /* 0x000000010b0b7836 */ /* 0x000fe20000000000 */
[----:B------:R-:W-:Y:S01]  /*28d0*/  R2UR UR4, R52 ;  /* 0x00000000340472ca */ /* 0x000fe200000e0000 */
[----:B------:R-:W-:Y:S01]  /*28e0*/  UIADD3 UR20, UPT, UPT, UR30, UR63, URZ ;  /* 0x0000003f1e147290 */ /* 0x000fe2000fffe0ff */
[----:B------:R-:W-:Y:S02]  /*28f0*/  PLOP3.LUT P1, PT, PT, PT, PT, 0x80, 0x8 ;  /* 0x000000000008781c */ /* 0x000fe40003f2f070 */
[----:B------:R-:W-:-:S04]  /*2900*/  ISETP.NE.AND P0, PT, R11, 0x2, PT ;  /* 0x000000020b00780c */ /* 0x000fc80003f05270 */
[----:B-1----:R-:W-:Y:S02]  /*2910*/  SEL R0, RZ, 0x1, P0 ;  /* 0x00000001ff007807 */ /* 0x002fe40000000000 */
[----:B------:R-:W-:Y:S02]  /*2920*/  SEL R11, R11, RZ, P0 ;  /* 0x000000ff0b0b7207 */ /* 0x000fe40000000000 */
[----:B------:R-:W-:Y:S01]  /*2930*/  LOP3.LUT R10, R10, R0, RZ, 0x3c, !PT ;  /* 0x000000000a0a7212 */ /* 0x000fe200078e3cff */
[----:B------:R-:W-:Y:S01]  /*2940*/  UIADD3 UR24, UPT, UPT, UR31, UR4, URZ ;  /* 0x000000041f187290 */ /* 0x000fe2000fffe0ff */
[----:B------:R-:W-:Y:S11]  /*2950*/  BRA.U UP1, `(.L_x_42) ;  /* 0xfffffff101287547 */ /* 0x000ff6000b83ffff */
[----:B------:R-:W-:Y:S01]  /*2960*/  UIADD3 UR8, UPT, UPT, UR6, 0x28, URZ ;  /* 0x0000002806087890 */ /* 0x000fe2000fffe0ff */
[----:B------:R-:W-:-:S03]  /*2970*/  SHF.L.U32 R2, R12, 0x1f, RZ ;  /* 0x0000001f0c027819 */ /* 0x000fc600000006ff */
[----:B------:R-:W-:-:S09]  /*2980*/  ULEA UR4, UR7, UR8, 0x3 ;  /* 0x0000000807047291 */ /* 0x000fd2000f8e18ff */
[----:B------:R-:W1:Y:S02]  /*2990*/  SYNCS.PHASECHK.TRANS64.TRYWAIT P0, [UR4], R2 ;  /* 0x00000002ff0075a7 */ /* 0x000e640008001104 */
[----:B-1----:R-:W-:Y:S05]  /*29a0*/  @!P0 BRA `(.L_x_43) ;  /* 0x0000006400848947 */ /* 0x002fea0003800000 */
.L_x_155:
[----:B------:R-:W-:-:S04]  /*29b0*/  UIADD3 UR4, UPT, UPT, UR7, 0x1, URZ ;  /* 0x0000000107047890 */ /* 0x000fc8000fffe0ff */
[----:B------:R-:W-:-:S04]  /*29c0*/  UISETP.NE.AND UP0, UPT, UR4, 0x5, UPT ;  /* 0x000000050400788c */ /* 0x000fc8000bf05270 */
[----:B------:R-:W-:Y:S02]  /*29d0*/  USEL UR6, URZ, 0x1, UP0 ;  /* 0x00000001ff067887 */ /* 0x000fe40008000000 */
[----:B------:R-:W-:-:S04]  /*29e0*/  USEL UR4, UR4, URZ, UP0 ;  /* 0x000000ff04047287 */ /* 0x000fc80008000000 */
[----:B------:R-:W-:Y:S01]  /*29f0*/  ULEA UR5, UR4, UR8, 0x3 ;  /* 0x0000000804057291 */ /* 0x000fe2000f8e18ff */
[----:B-1----:R-:W-:-:S04]  /*2a00*/  LOP3.LUT R2, R12, UR6, RZ, 0x3c, !PT ;  /* 0x000000060c027c12 */ /* 0x002fc8000f8e3cff */
[----:B------:R-:W-:-:S04]  /*2a10*/  SHF.L.U32 R3, R2, 0x1f, RZ ;  /* 0x0000001f02037819 */ /* 0x000fc800000006ff */
[----:B------:R-:W1:Y:S02]  /*2a20*/  SYNCS.PHASECHK.TRANS64.TRYWAIT P0, [UR5], R3 ;  /* 0x00000003ff0075a7 */ /* 0x000e640008001105 */
[----:B-1----:R-:W-:Y:S05]  /*2a30*/  @!P0 BRA `(.L_x_44) ;  /* 0x0000006400788947 */ /* 0x002fea0003800000 */
.L_x_157:
[----:B------:R-:W-:-:S04]  /*2a40*/  UIADD3 UR4, UPT, UPT, UR4, 0x1, URZ ;  /* 0x0000000104047890 */ /* 0x000fc8000fffe0ff */
[----:B------:R-:W-:-:S04]  /*2a50*/  UISETP.NE.AND UP0, UPT, UR4, 0x5, UPT ;  /* 0x000000050400788c */ /* 0x000fc8000bf05270 */
[----:B------:R-:W-:Y:S02]  /*2a60*/  USEL UR6, URZ, 0x1, UP0 ;  /* 0x00000001ff067887 */ /* 0x000fe40008000000 */
[----:B------:R-:W-:-:S04]  /*2a70*/  USEL UR4, UR4, URZ, UP0 ;  /* 0x000000ff04047287 */ /* 0x000fc80008000000 */
[----:B------:R-:W-:Y:S01]  /*2a80*/  ULEA UR5, UR4, UR8, 0x3 ;  /* 0x0000000804057291 */ /* 0x000fe2000f8e18ff */
[----:B------:R-:W-:-:S04]  /*2a90*/  LOP3.LUT R2, R2, UR6, RZ, 0x3c, !PT ;  /* 0x0000000602027c12 */ /* 0x000fc8000f8e3cff */
[----:B-1----:R-:W-:-:S04]  /*2aa0*/  SHF.L.U32 R3, R2, 0x1f, RZ ;  /* 0x0000001f02037819 */ /* 0x002fc800000006ff */
[----:B------:R-:W1:Y:S02]  /*2ab0*/  SYNCS.PHASECHK.TRANS64.TRYWAIT P0, [UR5], R3 ;  /* 0x00000003ff0075a7 */ /* 0x000e640008001105 */
[----:B-1----:R-:W-:Y:S05]  /*2ac0*/  @!P0 BRA `(.L_x_45) ;  /* 0x00000064006c8947 */ /* 0x002fea0003800000 */
.L_x_159:
        /* <DEDUP_REMOVED lines=9> */
.L_x_161:
[----:B------:R-:W-:-:S04]  /*2b60*/  UIADD3 UR4, UPT, UPT, UR4, 0x1, URZ ;  /* 0x0000000104047890 */ /* 0x000fc8000fffe0ff */
[----:B------:R-:W-:-:S04]  /*2b70*/  UISETP.NE.AND UP0, UPT, UR4, 0x5, UPT ;  /* 0x000000050400788c */ /* 0x000fc8000bf05270 */
[----:B------:R-:W-:Y:S02]  /*2b80*/  USEL UR5, URZ, 0x1, UP0 ;  /* 0x00000001ff057887 */ /* 0x000fe40008000000 */
[----:B------:R-:W-:-:S04]  /*2b90*/  USEL UR4, UR4, URZ, UP0 ;  /* 0x000000ff04047287 */ /* 0x000fc80008000000 */
[----:B------:R-:W-:Y:S01]  /*2ba0*/  ULEA UR4, UR4, UR8, 0x3 ;  /* 0x0000000804047291 */ /* 0x000fe2000f8e18ff */
[----:B------:R-:W-:-:S04]  /*2bb0*/  LOP3.LUT R2, R2, UR5, RZ, 0x3c, !PT ;  /* 0x0000000502027c12 */ /* 0x000fc8000f8e3cff */
[----:B------:R-:W-:Y:S01]  /*2bc0*/  SHF.L.U32 R2, R2, 0x1f, RZ ;  /* 0x0000001f02027819 */ /* 0x000fe200000006ff */
[----:B-1----:R-:W-:-:S07]  /*2bd0*/  IMAD.U32 R0, RZ, RZ, UR4 ;  /* 0x00000004ff007e24 */ /* 0x002fce000f8e00ff */
.L_x_47:
[----:B-1----:R1:W2:Y:S02]  /*2be0*/  SYNCS.PHASECHK.TRANS64.TRYWAIT P0, [R0+URZ], R2 ;  /* 0x00000002000075a7 */ /* 0x0022a400080011ff */
[----:B--2---:R-:W-:Y:S05]  /*2bf0*/  @!P0 NANOSLEEP.SYNCS 0x989680 ;  /* 0x009896800000895d */ /* 0x004fea0003900000 */
[----:B------:R-:W2:Y:S02]  /*2c00*/  @!P0 SYNCS.PHASECHK.TRANS64 P0, [R0+URZ], R2 ;  /* 0x00000002000085a7 */ /* 0x000ea400080010ff */
[----:B--2---:R-:W-:Y:S05]  /*2c10*/  @P0 EXIT ;  /* 0x000000000000094d */ /* 0x004fea0003800000 */
[----:B------:R-:W-:Y:S05]  /*2c20*/  BRA `(.L_x_47) ;  /* 0xfffffffc00ec7947 */ /* 0x000fea000383ffff */
.L_x_22:
[----:B------:R-:W-:-:S04]  /*2c30*/  UISETP.NE.AND UP0, UPT, UR47, URZ, UPT ;  /* 0x000000ff2f00728c */ /* 0x000fc8000bf05270 */
[----:B------:R-:W-:-:S09]  /*2c40*/  UISETP.NE.OR UP0, UPT, UR23, 0x1, UP0 ;  /* 0x000000011700788c */ /* 0x000fd20008705670 */
[----:B------:R-:W-:Y:S05]  /*2c50*/  BRA.U UP0, `(.L_x_48) ;  /* 0x0000000500487547 */ /* 0x000fea000b800000 */
[----:B------:R-:W-:Y:S01]  /*2c60*/  ISETP.GE.U32.AND P2, PT, R0, 0x8, PT ;  /* 0x000000080000780c */ /* 0x000fe20003f46070 */
[----:B------:R-:W-:Y:S01]  /*2c70*/  IMAD.MOV.U32 R12, RZ, RZ, 0x1 ;  /* 0x00000001ff0c7424 */ /* 0x000fe200078e00ff */
[----:B------:R-:W-:Y:S02]  /*2c80*/  CS2R R10, SRZ ;  /* 0x00000000000a7805 */ /* 0x000fe4000001ff00 */
[----:B------:R-:W-:Y:S01]  /*2c90*/  CS2R R8, SRZ ;  /* 0x0000000000087805 */ /* 0x000fe2000001ff00 */
[----:B------:R-:W-:Y:S01]  /*2ca0*/  UMOV UR6, 0x400 ;  /* 0x0000040000067882 */ /* 0x000fe20000000000 */
[----:B------:R-:W-:Y:S01]  /*2cb0*/  UMOV UR5, URZ ;  /* 0x000000ff00057c82 */ /* 0x000fe20008000000 */
[----:B------:R-:W-:-:S12]  /*2cc0*/  ULEA UR6, UR47, UR6, 0x18 ;  /* 0x000000062f067291 */ /* 0x000fd8000f8ec0ff */
.L_x_52:
[----:B------:R-:W-:Y:S02]  /*2cd0*/  LEA R2, R8, UR6, 0x3 ;  /* 0x0000000608027c11 */ /* 0x000fe4000f8e18ff */
[----:B------:R-:W-:-:S03]  /*2ce0*/  SHF.L.U32 R4, R9, 0x1f, RZ ;  /* 0x0000001f09047819 */ /* 0x000fc600000006ff */
[----:B------:R-:W-:Y:S01]  /*2cf0*/  VIADD R5, R2, 0x110 ;  /* 0x0000011002057836 */ /* 0x000fe20000000000 */
[----:B------:R-:W2:Y:S02]  /*2d00*/  SYNCS.PHASECHK.TRANS64.TRYWAIT P0, [R2+URZ+0x100], R4 ;  /* 0x00010004020075a7 */ /* 0x000ea400080011ff */
[----:B--2---:R-:W-:Y:S05]  /*2d10*/  @!P0 BRA `(.L_x_49) ;  /* 0x0000006400088947 */ /* 0x004fea0003800000 */
.L_x_162:
[----:B------:R-:W-:Y:S01]  /*2d20*/  ULEA UR4, UR5, UR6, 0x3 ;  /* 0x0000000605047291 */ /* 0x000fe2000f8e18ff */
[----:B--2---:R-:W-:Y:S01]  /*2d30*/  PRMT R2, RZ, 0x654, R5 ;  /* 0x00000654ff027816 */ /* 0x004fe20000000005 */
[----:B------:R-:W-:Y:S01]  /*2d40*/  @!P2 IMAD.MOV.U32 R4, RZ, RZ, 0x10 ;  /* 0x00000010ff04a424 */ /* 0x000fe200078e00ff */
[----:B------:R-:W-:Y:S01]  /*2d50*/  SHF.L.U32 R5, R12, 0x1f, RZ ;  /* 0x0000001f0c057819 */ /* 0x000fe200000006ff */
[----:B------:R-:W-:Y:S01]  /*2d60*/  UIADD3 UR7, UPT, UPT, UR4, 0xa0, URZ ;  /* 0x000000a004077890 */ /* 0x000fe2000fffe0ff */
[----:B------:R2:W-:Y:S05]  /*2d70*/  SYNCS.ARRIVE.TRANS64.RED.A1T0 RZ, [R2+URZ], RZ ;  /* 0x000000ff02ff79a7 */ /* 0x0005ea00081004ff */
[----:B------:R-:W-:Y:S01]  /*2d80*/  IMAD.U32 R6, RZ, RZ, UR7 ;  /* 0x00000007ff067e24 */ /* 0x000fe2000f8e00ff */
[----:B------:R-:W3:Y:S04]  /*2d90*/  SYNCS.PHASECHK.TRANS64.TRYWAIT P0, [UR4+0xb0], R5 ;  /* 0x0000b005ff0075a7 */ /* 0x000ee80008001104 */
[----:B------:R-:W-:Y:S01]  /*2da0*/  PRMT R6, R0, 0x654, R6 ;  /* 0x0000065400067816 */ /* 0x000fe20000000006 */
[----:B--23--:R-:W-:Y:S06]  /*2db0*/  @!P0 BRA `(.L_x_50) ;  /* 0x0000006000f48947 */ /* 0x00cfec0003800000 */
.L_x_164:
[----:B------:R-:W-:Y:S01]  /*2dc0*/  ULEA UR8, UR5, UR6, 0x4 ;  /* 0x0000000605087291 */ /* 0x000fe2000f8e20ff */
[----:B------:R-:W-:Y:S01]  /*2dd0*/  SEL R3, R6, R3, !P2 ;  /* 0x0000000306037207 */ /* 0x000fe20005000000 */
[----:B------:R-:W-:Y:S01]  /*2de0*/  UIADD3 UR9, UPT, UPT, UR4, 0xa0, URZ ;  /* 0x000000a004097890 */ /* 0x000fe2000fffe0ff */
[----:B--2---:R-:W-:Y:S01]  /*2df0*/  LEA R2, R11, UR6, 0x3 ;  /* 0x000000060b027c11 */ /* 0x004fe2000f8e18ff */
[----:B------:R-:W-:Y:S01]  /*2e00*/  UIADD3 UR8, UPT, UPT, UR8, 0x130, URZ ;  /* 0x0000013008087890 */ /* 0x000fe2000fffe0ff */
[----:B------:R2:W-:Y:S01]  /*2e10*/  @!P2 SYNCS.ARRIVE.TRANS64.RED RZ, [R3+URZ], R4 ;  /* 0x0000000403ffa9a7 */ /* 0x0005e200080004ff */
[----:B------:R-:W-:Y:S01]  /*2e20*/  UIADD3 UR4, UPT, UPT, UR5, 0x1, URZ ;  /* 0x0000000105047890 */ /* 0x000fe2000fffe0ff */
[----:B------:R-:W-:-:S03]  /*2e30*/  VIADD R8, R8, 0x1 ;  /* 0x0000000108087836 */ /* 0x000fc60000000000 */
[----:B------:R-:W-:Y:S02]  /*2e40*/  UISETP.NE.AND UP0, UPT, UR4, 0x2, UPT ;  /* 0x000000020400788c */ /* 0x000fe4000bf05270 */
[----:B------:R-:W-:Y:S01]  /*2e50*/  ISETP.NE.AND P0, PT, R8, 0x2, PT ;  /* 0x000000020800780c */ /* 0x000fe20003f05270 */
[----:B------:R-:W-:Y:S06]  /*2e60*/  UGETNEXTWORKID.BROADCAST [UR8], [UR9] ;  /* 0x00000000080073ca */ /* 0x000fec0008000100 */
[----:B------:R-:W-:Y:S02]  /*2e70*/  USEL UR7, URZ, 0x1, UP0 ;  /* 0x00000001ff077887 */ /* 0x000fe40008000000 */
[----:B------:R-:W-:-:S04]  /*2e80*/  USEL UR5, UR4, URZ, UP0 ;  /* 0x000000ff04057287 */ /* 0x000fc80008000000 */
[----:B------:R-:W-:Y:S02]  /*2e90*/  LOP3.LUT R12, R12, UR7, RZ, 0x3c, !PT ;  /* 0x000000070c0c7c12 */ /* 0x000fe4000f8e3cff */
[----:B--2---:R-:W-:-:S04]  /*2ea0*/  SHF.L.U32 R4, R10, 0x1f, RZ ;  /* 0x0000001f0a047819 */ /* 0x004fc800000006ff */
[----:B------:R-:W2:Y:S02]  /*2eb0*/  SYNCS.PHASECHK.TRANS64.TRYWAIT P1, [R2+URZ+0xa0], R4 ;  /* 0x0000a004020075a7 */ /* 0x000ea400080211ff */
[----:B--2---:R-:W-:Y:S05]  /*2ec0*/  @!P1 BRA `(.L_x_51) ;  /* 0x0000006000c89947 */ /* 0x004fea0003800000 */
.L_x_165:
[C---:B--2---:R-:W-:Y:S01]  /*2ed0*/  LEA R4, R11.reuse, UR6, 0x4 ;  /* 0x000000060b047c11 */ /* 0x044fe2000f8e20ff */
[----:B------:R-:W-:Y:S01]  /*2ee0*/  VIADD R2, R2, 0xb0 ;  /* 0x000000b002027836 */ /* 0x000fe20000000000 */
[----:B------:R-:W-:Y:S01]  /*2ef0*/  SEL R8, R8, RZ, P0 ;  /* 0x000000ff08087207 */ /* 0x000fe20000000000 */
[----:B------:R-:W-:-:S03]  /*2f00*/  VIADD R11, R11, 0x1 ;  /* 0x000000010b0b7836 */ /* 0x000fc60000000000 */
[----:B------:R-:W2:Y:S01]  /*2f10*/  LDS.128 R4, [R4+0x130] ;  /* 0x0001300004047984 */ /* 0x000ea20000000c00 */
[----:B------:R-:W-:Y:S02]  /*2f20*/  PRMT R2, RZ, 0x654, R2 ;  /* 0x00000654ff027816 */ /* 0x000fe40000000002 */
[C---:B------:R-:W-:Y:S01]  /*2f30*/  ISETP.NE.AND P1, PT, R11.reuse, 0x2, PT ;  /* 0x000000020b00780c */ /* 0x040fe20003f25270 */
[----:B------:R-:W-:Y:S01]  /*2f40*/  @!PT LDS RZ, [RZ] ;  /* 0x00000000fffff984 */ /* 0x000fe20000000800 */
[----:B------:R-:W-:Y:S01]  /*2f50*/  @!PT LDS RZ, [RZ] ;  /* 0x00000000fffff984 */ /* 0x000fe20000000800 */
[----:B------:R-:W-:Y:S01]  /*2f60*/  @!PT LDS RZ, [RZ] ;  /* 0x00000000fffff984 */ /* 0x000fe20000000800 */
[----:B------:R-:W-:Y:S01]  /*2f70*/  @!PT LDS RZ, [RZ] ;  /* 0x00000000fffff984 */ /* 0x000fe20000000800 */
[----:B------:R3:W-:Y:S06]  /*2f80*/  MEMBAR.ALL.CTA ;  /* 0x0000000000007992 */ /* 0x0007ec0000008000 */
[----:B---3--:R-:W3:Y:S01]  /*2f90*/  FENCE.VIEW.ASYNC.S ;  /* 0x00000000000073c6 */ /* 0x008ee20000000000 */
[----:B------:R-:W-:Y:S01]  /*2fa0*/  SEL R11, R11, RZ, P1 ;  /* 0x000000ff0b0b7207 */ /* 0x000fe20000800000 */
[----:B---3--:R3:W-:Y:S01]  /*2fb0*/  SYNCS.ARRIVE.TRANS64.RED.A1T0 RZ, [R2+URZ], RZ ;  /* 0x000000ff02ff79a7 */ /* 0x0087e200081004ff */
[----:B--2---:R-:W-:-:S02]  /*2fc0*/  LOP3.LUT P3, RZ, R6, 0x1, RZ, 0xc0, !PT ;  /* 0x0000000106ff7812 */ /* 0x004fc4000786c0ff */
[----:B------:R-:W-:-:S04]  /*2fd0*/  SEL R4, RZ, 0x1, P1 ;  /* 0x00000001ff047807 */ /* 0x000fc80000800000 */
[----:B------:R-:W-:Y:S02]  /*2fe0*/  LOP3.LUT R10, R10, R4, RZ, 0x3c, !PT ;  /* 0x000000040a0a7212 */ /* 0x000fe400078e3cff */
[----:B---3--:R-:W-:-:S04]  /*2ff0*/  SEL R2, RZ, 0x1, P0 ;  /* 0x00000001ff027807 */ /* 0x008fc80000000000 */
[----:B------:R-:W-:Y:S01]  /*3000*/  LOP3.LUT R9, R9, R2, RZ, 0x3c, !PT ;  /* 0x0000000209097212 */ /* 0x000fe200078e3cff */
[----:B------:R-:W-:Y:S06]  /*3010*/  @P3 BRA `(.L_x_52) ;  /* 0xfffffffc002c3947 */ /* 0x000fec000383ffff */
[----:B------:R-:W-:Y:S01]  /*3020*/  ULEA UR4, UR5, UR6, 0x3 ;  /* 0x0000000605047291 */ /* 0x000fe2000f8e18ff */
[----:B------:R-:W-:-:S08]  /*3030*/  SHF.L.U32 R2, R12, 0x1f, RZ ;  /* 0x0000001f0c027819 */ /* 0x000fd000000006ff */
[----:B------:R-:W2:Y:S02]  /*3040*/  SYNCS.PHASECHK.TRANS64 P0, [UR4+0xb0], R2 ;  /* 0x0000b002ff0075a7 */ /* 0x000ea40008001004 */
[----:B--2---:R-:W-:Y:S05]  /*3050*/  @P0 BRA `(.L_x_53) ;  /* 0x0000000000080947 */ /* 0x004fea0003800000 */
[----:B------:R-:W2:Y:S02]  /*3060*/  SYNCS.PHASECHK.TRANS64.TRYWAIT P0, [UR4+0xb0], R2 ;  /* 0x0000b002ff0075a7 */ /* 0x000ea40008001104 */
[----:B--2---:R-:W-:Y:S05]  /*3070*/  @!P0 BRA `(.L_x_54) ;  /* 0x0000006000708947 */ /* 0x004fea0003800000 */
.L_x_53:
[----:B------:R-:W-:-:S04]  /*3080*/  UIADD3 UR7, UPT, UPT, UR5, 0x1, URZ ;  /* 0x0000000105077890 */ /* 0x000fc8000fffe0ff */
[----:B------:R-:W-:-:S04]  /*3090*/  UISETP.NE.AND UP0, UPT, UR7, 0x2, UPT ;  /* 0x000000020700788c */ /* 0x000fc8000bf05270 */
[----:B------:R-:W-:Y:S02]  /*30a0*/  USEL UR8, URZ, 0x1, UP0 ;  /* 0x00000001ff087887 */ /* 0x000fe40008000000 */
[----:B------:R-:W-:-:S04]  /*30b0*/  USEL UR7, UR7, URZ, UP0 ;  /* 0x000000ff07077287 */ /* 0x000fc80008000000 */
[----:B------:R-:W-:Y:S01]  /*30c0*/  ULEA UR7, UR7, UR6, 0x3 ;  /* 0x0000000607077291 */ /* 0x000fe2000f8e18ff */
[----:B--2---:R-:W-:-:S04]  /*30d0*/  LOP3.LUT R2, R12, UR8, RZ, 0x3c, !PT ;  /* 0x000000080c027c12 */ /* 0x004fc8000f8e3cff */
[----:B------:R-:W-:-:S04]  /*30e0*/  SHF.L.U32 R0, R2, 0x1f, RZ ;  /* 0x0000001f02007819 */ /* 0x000fc800000006ff */
[----:B------:R-:W2:Y:S02]  /*30f0*/  SYNCS.PHASECHK.TRANS64 P0, [UR7+0xb0], R0 ;  /* 0x0000b000ff0075a7 */ /* 0x000ea40008001007 */
[----:B-12---:R-:W-:Y:S05]  /*3100*/  @P0 EXIT ;  /* 0x000000000000094d */ /* 0x006fea0003800000 */
[----:B------:R-:W-:Y:S02]  /*3110*/  SHF.L.U32 R2, R2, 0x1f, RZ ;  /* 0x0000001f02027819 */ /* 0x000fe400000006ff */
[----:B------:R-:W-:-:S07]  /*3120*/  MOV R0, UR7 ;  /* 0x0000000700007c02 */ /* 0x000fce0008000f00 */
.L_x_55:
[----:B-1----:R1:W2:Y:S02]  /*3130*/  SYNCS.PHASECHK.TRANS64.TRYWAIT P0, [R0+URZ+0xb0], R2 ;  /* 0x0000b002000075a7 */ /* 0x0022a400080011ff */
[----:B--2---:R-:W-:Y:S05]  /*3140*/  @!P0 NANOSLEEP.SYNCS 0x989680 ;  /* 0x009896800000895d */ /* 0x004fea0003900000 */
[----:B------:R-:W2:Y:S02]  /*3150*/  @!P0 SYNCS.PHASECHK.TRANS64 P0, [R0+URZ+0xb0], R2 ;  /* 0x0000b002000085a7 */ /* 0x000ea400080010ff */
[----:B--2---:R-:W-:Y:S05]  /*3160*/  @P0 EXIT ;  /* 0x000000000000094d */ /* 0x004fea0003800000 */
[----:B------:R-:W-:Y:S05]  /*3170*/  BRA `(.L_x_55) ;  /* 0xfffffffc00ec7947 */ /* 0x000fea000383ffff */
.L_x_48:
[----:B------:R-:W-:Y:S05]  /*3180*/  BRA.U UP5, `(.L_x_56) ;  /* 0x0000001105d47547 */ /* 0x000fea000b800000 */
[----:B------:R-:W-:Y:S01]  /*3190*/  UMOV UR4, 0x40 ;  /* 0x0000004000047882 */ /* 0x000fe20000000000 */
[----:B------:R-:W-:Y:S01]  /*31a0*/  NOP ;  /* 0x0000000000007918 */ /* 0x000fe20000000000 */
[----:B------:R-:W-:Y:S01]  /*31b0*/  ULEA UR5, UR47, UR4, 0x18 ;  /* 0x000000042f057291 */ /* 0x000fe2000f8ec0ff */
[----:B------:R-:W-:Y:S02]  /*31c0*/  UMOV UR6, 0x400 ;  /* 0x0000040000067882 */ /* 0x000fe40000000000 */
[----:B------:R-:W-:-:S06]  /*31d0*/  ULEA UR6, UR47, UR6, 0x18 ;  /* 0x000000062f067291 */ /* 0x000fcc000f8ec0ff */
[----:B------:R-:W2:Y:S02]  /*31e0*/  LDS.U8 R0, [UR5+0x1c] ;  /* 0x00001c05ff007984 */ /* 0x000ea40008000000 */
[----:B--2---:R-:W-:-:S13]  /*31f0*/  ISETP.NE.AND P0, PT, R0, RZ, PT ;  /* 0x000000ff0000720c */ /* 0x004fda0003f05270 */
[----:B------:R-:W-:Y:S05]  /*3200*/  @P0 BRA `(.L_x_57) ;  /* 0x0000000400080947 */ /* 0x000fea0003800000 */
[----:B------:R-:W-:Y:S02]  /*3210*/  UISETP.NE.U32.AND UP1, UPT, UR48, 0x1, UPT ;  /* 0x000000013000788c */ /* 0x000fe4000bf25070 */
[----:B------:R-:W-:-:S07]  /*3220*/  UIADD3 UR7, UPT, UPT, UR5, 0x8, URZ ;  /* 0x0000000805077890 */ /* 0x000fce000fffe0ff */
[----:B------:R-:W-:Y:S05]  /*3230*/  BRA.U !UP1, `(.L_x_58) ;  /* 0x00000001099c7547 */ /* 0x000fea000b800000 */
[----:B------:R-:W-:Y:S01]  /*3240*/  ELECT P0, URZ, PT ;  /* 0x0000000000ff782f */ /* 0x000fe20003800000 */
[----:B------:R-:W-:-:S12]  /*3250*/  BSSY B0, `(.L_x_58) ;  /* 0x0000025000007945 */ /* 0x000fd80003800000 */
[----:B------:R-:W-:Y:S05]  /*3260*/  @!P0 BRA `(.L_x_59) ;  /* 0x00000000008c8947 */ /* 0x000fea0003800000 */
[----:B------:R-:W-:-:S05]  /*3270*/  UMOV UR4, 0x10 ;  /* 0x0000001000047882 */ /* 0x000fca0000000000 */
[----:B------:R-:W-:Y:S04]  /*3280*/  DEPBAR.LE SB2, 0x36 ;  /* 0x0000ad800000791a */ /* 0x000fe80000000000 */
[----:B------:R-:W2:Y:S02]  /*3290*/  UTCATOMSWS.2CTA.FIND_AND_SET.ALIGN UP0, UR4, UR4 ;  /* 0x00000004000475e3 */ /* 0x000ea40008200800 */
[----:B--2---:R-:W-:Y:S01]  /*32a0*/  MOV R10, UR4 ;  /* 0x00000004000a7c02 */ /* 0x004fe20008000f00 */
[----:B------:R-:W-:Y:S06]  /*32b0*/  BRA.U UP0, `(.L_x_60) ;  /* 0x0000000100187547 */ /* 0x000fec000b800000 */
.L_x_61:
[----:B------:R-:W-:Y:S05]  /*32c0*/  NANOSLEEP 0x64 ;  /* 0x000000640000795d */ /* 0x000fea0003800000 */
[----:B------:R-:W-:-:S05]  /*32d0*/  UMOV UR4, 0x10 ;  /* 0x0000001000047882 */ /* 0x000fca0000000000 */
[----:B------:R-:W-:Y:S04]  /*32e0*/  DEPBAR.LE SB2, 0x36 ;  /* 0x0000ad800000791a */ /* 0x000fe80000000000 */
[----:B------:R-:W2:Y:S02]  /*32f0*/  UTCATOMSWS.2CTA.FIND_AND_SET.ALIGN UP0, UR4, UR4 ;  /* 0x00000004000475e3 */ /* 0x000ea40008200800 */
[----:B--2---:R-:W-:Y:S01]  /*3300*/  MOV R10, UR4 ;  /* 0x00000004000a7c02 */ /* 0x004fe20008000f00 */
[----:B------:R-:W-:Y:S05]  /*3310*/  BRA.U !UP0, `(.L_x_61) ;  /* 0xfffffffd08e87547 */ /* 0x000fea000b83ffff */
.L_x_60:
[----:B------:R-:W2:Y:S01]  /*3320*/  LDS R6, [UR5+0x10] ;  /* 0x00001005ff067984 */ /* 0x000ea20008000800 */
[----:B------:R-:W-:Y:S01]  /*3330*/  IMAD.U32 R0, RZ, RZ, UR6 ;  /* 0x00000006ff007e24 */ /* 0x000fe2000f8e00ff */
[----:B------:R-:W-:-:S03]  /*3340*/  MOV R4, UR49 ;  /* 0x0000003100047c02 */ /* 0x000fc60008000f00 */
[----:B------:R-:W-:Y:S01]  /*3350*/  VIADD R0, R0, 0x150 ;  /* 0x0000015000007836 */ /* 0x000fe20000000000 */
[----:B--2---:R-:W-:-:S04]  /*3360*/  SHF.L.U32 R6, R6, 0x1f, RZ ;  /* 0x0000001f06067819 */ /* 0x004fc800000006ff */
[----:B------:R-:W2:Y:S02]  /*3370*/  SYNCS.PHASECHK.TRANS64.TRYWAIT P0, [UR5+0x8], R6 ;  /* 0x00000806ff0075a7 */ /* 0x000ea40008001105 */
[----:B--2---:R-:W-:Y:S05]  /*3380*/  @P0 BRA `(.L_x_62) ;  /* 0x0000000000080947 */ /* 0x004fea0003800000 */
[----:B------:R-:W2:Y:S02]  /*3390*/  SYNCS.PHASECHK.TRANS64.TRYWAIT P0, [UR5+0x8], R6 ;  /* 0x00000806ff0075a7 */ /* 0x000ea40008001105 */
[----:B--2---:R-:W-:Y:S05]  /*33a0*/  @!P0 BRA `(.L_x_63) ;  /* 0x0000005c00bc8947 */ /* 0x004fea0003800000 */
.L_x_62:
[----:B------:R-:W-:Y:S01]  /*33b0*/  PRMT R4, R4, 0x654, R0 ;  /* 0x0000065404047816 */ /* 0x000fe20000000000 */
[----:B------:R-:W-:Y:S01]  /*33c0*/  HFMA2 R0, -RZ, RZ, 0, 5.9604644775390625e-08 ;  /* 0x00000001ff007431 */ /* 0x000fe200000001ff */
[----:B------:R-:W-:Y:S01]  /*33d0*/  UPRMT UR4, UR49, 0x654, UR7 ;  /* 0x0000065431047896 */ /* 0x000fe20008000007 */
[----:B------:R-:W-:Y:S02]  /*33e0*/  IMAD.MOV.U32 R8, RZ, RZ, 0xffff ;  /* 0x0000ffffff087424 */ /* 0x000fe400078e00ff */
[----:B--2---:R-:W-:Y:S02]  /*33f0*/  IMAD.MOV.U32 R6, RZ, RZ, 0x4 ;  /* 0x00000004ff067424 */ /* 0x004fe400078e00ff */
[----:B------:R-:W-:Y:S01]  /*3400*/  IMAD.SHL.U32 R9, R10, 0x20, RZ ;  /* 0x000000200a097824 */ /* 0x000fe200078e00ff */
[----:B------:R-:W-:Y:S02]  /*3410*/  MOV R5, UR4 ;  /* 0x0000000400057c02 */ /* 0x000fe40008000f00 */
[-C--:B------:R-:W-:Y:S01]  /*3420*/  SHF.L.U32 R8, R8, R10.reuse, RZ ;  /* 0x0000000a08087219 */ /* 0x080fe200000006ff */
[----:B------:R2:W-:Y:S01]  /*3430*/  SYNCS.ARRIVE.TRANS64.RED RZ, [UR4], R6 ;  /* 0x00000006ffff79a7 */ /* 0x0005e20008000404 */
[----:B------:R-:W-:Y:S01]  /*3440*/  SHF.L.U32 R7, R0, R10, RZ ;  /* 0x0000000a00077219 */ /* 0x000fe200000006ff */
[----:B------:R2:W-:Y:S04]  /*3450*/  STS [UR6+0x150], R9 ;  /* 0x00015009ff007988 */ /* 0x0005e80008000806 */
[----:B------:R2:W-:Y:S04]  /*3460*/  STAS [R4.64], R10 ;  /* 0x0000000a04007dbd */ /* 0x0005e8000c0008ff */
[----:B------:R2:W-:Y:S04]  /*3470*/  ATOMS.OR RZ, [UR5+0x14], R8 ;  /* 0x00001408ffff798c */ /* 0x0005e8000b000005 */
[----:B------:R2:W-:Y:S04]  /*3480*/  ATOMS.OR RZ, [UR5+0x18], R7 ;  /* 0x00001807ffff798c */ /* 0x0005e8000b000005 */
[----:B------:R2:W-:Y:S02]  /*3490*/  ATOMS.XOR RZ, [UR5+0x10], R0 ;  /* 0x00001000ffff798c */ /* 0x0005e4000b800005 */
.L_x_59:
[----:B-1----:R-:W-:Y:S05]  /*34a0*/  BSYNC B0 ;  /* 0x0000000000007941 */ /* 0x002fea0003800000 */
.L_x_58:
[----:B------:R-:W-:Y:S05]  /*34b0*/  BRA.U UP1, `(.L_x_64) ;  /* 0x00000001016c7547 */ /* 0x000fea000b800000 */
[----:B------:R-:W-:-:S03]  /*34c0*/  UMOV UR4, 0xffffffff ;  /* 0xffffffff00047882 */ /* 0x000fc60000000000 */
[----:B------:R-:W-:Y:S05]  /*34d0*/  BRA.DIV UR4, `(.L_x_65) ;  /* 0x0000005e04887947 */ /* 0x000fea000b800000 */
[----:B------:R-:W-:-:S13]  /*34e0*/  ELECT P6, URZ, PT ;  /* 0x0000000000ff782f */ /* 0x000fda00038c0000 */
.L_x_169:
[----:B------:R-:W-:Y:S05]  /*34f0*/  @!P6 BRA `(.L_x_64) ;  /* 0x00000000005ce947 */ /* 0x000fea0003800000 */
[----:B--2---:R-:W2:Y:S02]  /*3500*/  LDS R4, [UR5+0x10] ;  /* 0x00001005ff047984 */ /* 0x004ea40008000800 */
[----:B--2---:R-:W-:-:S04]  /*3510*/  SHF.L.U32 R4, R4, 0x1f, RZ ;  /* 0x0000001f04047819 */ /* 0x004fc800000006ff */
[----:B------:R-:W2:Y:S02]  /*3520*/  SYNCS.PHASECHK.TRANS64.TRYWAIT P0, [UR5+0x8], R4 ;  /* 0x00000804ff0075a7 */ /* 0x000ea40008001105 */
[----:B--2---:R-:W-:Y:S05]  /*3530*/  @P0 BRA `(.L_x_66) ;  /* 0x0000000000080947 */ /* 0x004fea0003800000 */
[----:B------:R-:W2:Y:S02]  /*3540*/  SYNCS.PHASECHK.TRANS64.TRYWAIT P0, [UR5+0x8], R4 ;  /* 0x00000804ff0075a7 */ /* 0x000ea40008001105 */
[----:B--2---:R-:W-:Y:S05]  /*3550*/  @!P0 BRA `(.L_x_67) ;  /* 0x0000005c00888947 */ /* 0x004fea0003800000 */
.L_x_66:
[----:B------:R-:W3:Y:S01]  /*3560*/  LDS R6, [UR6+0x150] ;  /* 0x00015006ff067984 */ /* 0x000ee20008000800 */
[----:B--2---:R-:W-:Y:S02]  /*3570*/  HFMA2 R0, -RZ, RZ, 0, 5.9604644775390625e-08 ;  /* 0x00000001ff007431 */ /* 0x004fe400000001ff */
[----:B------:R-:W-:Y:S01]  /*3580*/  IMAD.MOV.U32 R4, RZ, RZ, 0xffff ;  /* 0x0000ffffff047424 */ /* 0x000fe200078e00ff */
[----:B------:R-:W-:Y:S01]  /*3590*/  UPRMT UR4, UR49, 0x654, UR7 ;  /* 0x0000065431047896 */ /* 0x000fe20008000007 */
[----:B---3--:R-:W-:-:S03]  /*35a0*/  IMAD.SHL.U32 R5, R6, 0x20, RZ ;  /* 0x0000002006057824 */ /* 0x008fc600078e00ff */
[-C--:B------:R-:W-:Y:S02]  /*35b0*/  SHF.L.U32 R4, R4, R6.reuse, RZ ;  /* 0x0000000604047219 */ /* 0x080fe400000006ff */
[----:B------:R-:W-:Y:S01]  /*35c0*/  SHF.L.U32 R6, R0, R6, RZ ;  /* 0x0000000600067219 */ /* 0x000fe200000006ff */
[----:B------:R3:W-:Y:S04]  /*35d0*/  STS [UR6+0x150], R5 ;  /* 0x00015005ff007988 */ /* 0x0007e80008000806 */
[----:B------:R3:W-:Y:S04]  /*35e0*/  ATOMS.OR RZ, [UR5+0x14], R4 ;  /* 0x00001404ffff798c */ /* 0x0007e8000b000005 */
[----:B------:R3:W-:Y:S01]  /*35f0*/  ATOMS.OR RZ, [UR5+0x18], R6 ;  /* 0x00001806ffff798c */ /* 0x0007e2000b000005 */
[----:B------:R-:W-:Y:S03]  /*3600*/  SYNCS.ARRIVE.TRANS64.RED.A1T0 RZ, [UR4], RZ ;  /* 0x000000ffffff79a7 */ /* 0x000fe60008100404 */
[----:B------:R3:W-:Y:S01]  /*3610*/  ATOMS.XOR RZ, [UR5+0x10], R0 ;  /* 0x00001000ffff798c */ /* 0x0007e2000b800005 */
[----:B------:R-:W-:Y:S05]  /*3620*/  BRA `(.L_x_64) ;  /* 0x0000000000107947 */ /* 0x000fea0003800000 */
.L_x_57:
[----:B------:R-:W-:Y:S02]  /*3630*/  MOV R0, 0xffffffff ;  /* 0xffffffff00007802 */ /* 0x000fe40000000f00 */
[----:B------:R-:W-:-:S03]  /*3640*/  MOV R4, 0x3670 ;  /* 0x0000367000047802 */ /* 0x000fc60000000f00 */
[----:B------:R2:W-:Y:S04]  /*3650*/  STS [UR6+0x150], R0 ;  /* 0x00015000ff007988 */ /* 0x0005e80008000806 */
[----:B-12--5:R-:W-:Y:S05]  /*3660*/  CALL.REL.NOINC `($__internal_1_$__cuda_sm10x_tcgen05_guardrail_trap_phase_invalid_during_alloc) ;  /* 0x00000064005c7944 */ /* 0x026fea0003c00000 */
.L_x_64:
[----:B------:R-:W-:Y:S05]  /*3670*/  WARPSYNC.ALL ;  /* 0x0000000000007948 */ /* 0x000fea0003800000 */
[----:B------:R-:W4:Y:S01]  /*3680*/  S2UR UR4, SR_CgaCtaId ;  /* 0x00000000000479c3 */ /* 0x000f220000008800 */
[----:B------:R-:W-:Y:S01]  /*3690*/  UMOV UR26, 0x400 ;  /* 0x00000400001a7882 */ /* 0x000fe20000000000 */
[----:B------:R-:W-:-:S06]  /*36a0*/  NOP ;  /* 0x0000000000007918 */ /* 0x000fcc0000000000 */
[----:B------:R-:W-:Y:S06]  /*36b0*/  BAR.ARV 0x6, 0xa0 ;  /* 0x0182800000007b1d */ /* 0x000fec0000002000 */
[----:B------:R-:W1:Y:S01]  /*36c0*/  LDCU UR6, c[0x0][0x38c] ;  /* 0x00007180ff0677ac */ /* 0x000e620008000800 */
[----:B------:R-:W-:Y:S01]  /*36d0*/  LOP3.LUT R3, R3, 0xffff, RZ, 0xc0, !PT ;  /* 0x0000ffff03037812 */ /* 0x000fe200078ec0ff */
[----:B--2---:R-:W-:Y:S01]  /*36e0*/  IMAD.MOV.U32 R9, RZ, RZ, 0x1 ;  /* 0x00000001ff097424 */ /* 0x004fe200078e00ff */
[----:B------:R-:W-:Y:S01]  /*36f0*/  LOP3.LUT R2, R2, 0xffff, RZ, 0xc0, !PT ;  /* 0x0000ffff02027812 */ /* 0x000fe200078ec0ff */
[----:B------:R-:W-:Y:S01]  /*3700*/  IMAD.MOV.U32 R8, RZ, RZ, RZ ;  /* 0x000000ffff087224 */ /* 0x000fe200078e00ff */
[----:B------:R-:W-:Y:S01]  /*3710*/  R2UR UR28, R3 ;  /* 0x00000000031c72ca */ /* 0x000fe200000e0000 */
[----:B------:R-:W-:Y:S01]  /*3720*/  UMOV UR32, URZ ;  /* 0x000000ff00207c82 */ /* 0x000fe20008000000 */
[----:B------:R-:W-:-:S02]  /*3730*/  R2UR UR42, R2 ;  /* 0x00000000022a72ca */ /* 0x000fc400000e0000 */
[----:B------:R-:W-:Y:S01]  /*3740*/  CS2R R2, SRZ ;  /* 0x0000000000027805 */ /* 0x000fe2000001ff00 */
[----:B------:R-:W-:Y:S01]  /*3750*/  UMOV UR23, URZ ;  /* 0x000000ff00177c82 */ /* 0x000fe20008000000 */
[----:B----4-:R-:W-:Y:S01]  /*3760*/  ULEA UR26, UR4, UR26, 0x18 ;  /* 0x0000001a041a7291 */ /* 0x010fe2000f8ec0ff */
[----:B------:R-:W-:Y:S01]  /*3770*/  UMOV UR22, URZ ;  /* 0x000000ff00167c82 */ /* 0x000fe20008000000 */
[----:B------:R-:W-:Y:S02]  /*3780*/  UISETP.NE.AND UP3, UPT, UR48, URZ, UPT ;  /* 0x000000ff3000728c */ /* 0x000fe4000bf65270 */
[----:B------:R-:W-:Y:S02]  /*3790*/  UIADD3 UR4, UPT, UPT, UR26, 0x4300, URZ ;  /* 0x000043001a047890 */ /* 0x000fe4000fffe0ff */
[----:B------:R-:W-:-:S03]  /*37a0*/  UIADD3 UR5, UPT, UPT, UR26, 0xe300, URZ ;  /* 0x0000e3001a057890 */ /* 0x000fc6000fffe0ff */
[----:B---3--:R-:W2:Y:S01]  /*37b0*/  LDS R0, [UR26+0x150] ;  /* 0x0001501aff007984 */ /* 0x008ea20008000800 */
[----:B-1----:R-:W-:Y:S02]  /*37c0*/  UIADD3 UR6, UPT, UPT, UR6, 0x3f, URZ ;  /* 0x0000003f06067890 */ /* 0x002fe4000fffe0ff */
[----:B------:R-:W-:Y:S02]  /*37d0*/  USHF.R.U32.HI UR4, URZ, 0x4, UR4 ;  /* 0x00000004ff047899 */ /* 0x000fe40008011604 */
[----:B------:R-:W-:Y:S02]  /*37e0*/  USHF.R.S32.HI UR33, URZ, 0x1f, UR6 ;  /* 0x0000001fff217899 */ /* 0x000fe40008011406 */
[----:B------:R-:W-:Y:S02]  /*37f0*/  USHF.R.U32.HI UR5, URZ, 0x4, UR5 ;  /* 0x00000004ff057899 */ /* 0x000fe40008011605 */
[----:B------:R-:W-:Y:S02]  /*3800*/  ULEA.HI UR33, UR33, UR6, URZ, 0x6 ;  /* 0x0000000621217291 */ /* 0x000fe4000f8f30ff */
[----:B------:R-:W-:-:S02]  /*3810*/  ULOP3.LUT UR29, UR4, 0x3fff, URZ, 0xc0, !UPT ;  /* 0x00003fff041d7892 */ /* 0x000fc4000f8ec0ff */
[----:B------:R-:W-:Y:S01]  /*3820*/  USHF.R.S32.HI UR33, URZ, 0x6, UR33 ;  /* 0x00000006ff217899 */ /* 0x000fe20008011421 */
[----:B------:R-:W-:Y:S01]  /*3830*/  UMOV UR40, 0x0 ;  /* 0x0000000000287882 */ /* 0x000fe20000000000 */
[----:B------:R-:W-:Y:S02]  /*3840*/  UMOV UR41, 0x8210010 ;  /* 0x0821001000297882 */ /* 0x000fe40000000000 */
[----:B------:R-:W-:Y:S02]  /*3850*/  UISETP.LT.AND UP0, UPT, UR33, 0x1, UPT ;  /* 0x000000012100788c */ /* 0x000fe4000bf01270 */
[----:B------:R-:W-:Y:S02]  /*3860*/  ULOP3.LUT UR30, UR5, 0x3fff, URZ, 0xc0, !UPT ;  /* 0x00003fff051e7892 */ /* 0x000fe4000f8ec0ff */
[----:B------:R-:W-:Y:S02]  /*3870*/  ULOP3.LUT UR29, UR29, 0x10000, URZ, 0xfc, !UPT ;  /* 0x000100001d1d7892 */ /* 0x000fe4000f8efcff */
[----:B------:R-:W-:Y:S01]  /*3880*/  USEL UR43, UR33, 0x1, !UP0 ;  /* 0x00000001212b7887 */ /* 0x000fe2000c000000 */
[----:B------:R-:W-:Y:S01]  /*3890*/  UMOV UR38, 0x0 ;  /* 0x0000000000267882 */ /* 0x000fe20000000000 */
[----:B------:R-:W-:Y:S01]  /*38a0*/  UMOV UR39, 0x8210010 ;  /* 0x0821001000277882 */ /* 0x000fe20000000000 */
[----:B------:R-:W-:Y:S01]  /*38b0*/  UMOV UR36, 0x0 ;  /* 0x0000000000247882 */ /* 0x000fe20000000000 */
[----:B------:R-:W-:Y:S01]  /*38c0*/  UMOV UR37, 0x8210010 ;  /* 0x0821001000257882 */ /* 0x000fe20000000000 */
[----:B------:R-:W-:Y:S01]  /*38d0*/  UMOV UR34, 0x0 ;  /* 0x0000000000227882 */ /* 0x000fe20000000000 */
[----:B------:R-:W-:Y:S01]  /*38e0*/  UMOV UR35, 0x8210010 ;  /* 0x0821001000237882 */ /* 0x000fe20000000000 */
[----:B--2---:R-:W-:-:S15]  /*38f0*/  R2UR UR44, R0 ;  /* 0x00000000002c72ca */ /* 0x004fde00000e0000 */
.L_x_75:
[C---:B------:R-:W-:Y:S02]  /*3900*/  LEA R0, R8.reuse, UR26, 0x3 ;  /* 0x0000001a08007c11 */ /* 0x040fe4000f8e18ff */
[----:B------:R-:W-:Y:S02]  /*3910*/  SHF.L.U32 R4, R3, 0x1f, RZ ;  /* 0x0000001f03047819 */ /* 0x000fe400000006ff */
[----:B------:R-:W-:Y:S02]  /*3920*/  LEA R5, R8, UR26, 0x4 ;  /* 0x0000001a08057c11 */ /* 0x000fe4000f8e20ff */
[----:B------:R-:W1:Y:S02]  /*3930*/  SYNCS.PHASECHK.TRANS64.TRYWAIT P0, [R0+URZ+0xa0], R4 ;  /* 0x0000a004000075a7 */ /* 0x000e6400080011ff */
[----:B-1-3--:R-:W-:Y:S05]  /*3940*/  @!P0 BRA `(.L_x_68) ;  /* 0x0000005800a48947 */ /* 0x00afea0003800000 */
.L_x_170:
[----:B-1----:R-:W1:Y:S01]  /*3950*/  LDS.128 R4, [R5+0x130] ;  /* 0x0001300005047984 */ /* 0x002e620000000c00 */
[----:B------:R-:W-:Y:S02]  /*3960*/  VIADD R0, R0, 0xb0 ;  /* 0x000000b000007836 */ /* 0x000fe40000000000 */
[----:B------:R-:W-:Y:S01]  /*3970*/  VIADD R8, R8, 0x1 ;  /* 0x0000000108087836 */ /* 0x000fe20000000000 */
[----:B------:R-:W-:Y:S01]  /*3980*/  @!PT LDS RZ, [RZ] ;  /* 0x00000000fffff984 */ /* 0x000fe20000000800 */
[----:B------:R-:W-:Y:S01]  /*3990*/  @!PT LDS RZ, [RZ] ;  /* 0x00000000fffff984 */ /* 0x000fe20000000800 */
[----:B------:R-:W-:Y:S01]  /*39a0*/  @!PT LDS RZ, [RZ] ;  /* 0x00000000fffff984 */ /* 0x000fe20000000800 */
[----:B------:R-:W-:Y:S01]  /*39b0*/  @!PT LDS RZ, [RZ] ;  /* 0x00000000fffff984 */ /* 0x000fe20000000800 */
[----:B------:R2:W-:Y:S06]  /*39c0*/  MEMBAR.ALL.CTA ;  /* 0x0000000000007992 */ /* 0x0005ec0000008000 */
[----:B--2---:R-:W2:Y:S01]  /*39d0*/  FENCE.VIEW.ASYNC.S ;  /* 0x00000000000073c6 */ /* 0x004ea20000000000 */
[----:B------:R-:W-:-:S04]  /*39e0*/  PRMT R0, RZ, 0x654, R0 ;  /* 0x00000654ff007816 */ /* 0x000fc80000000000 */
[----:B--2---:R2:W-:Y:S01]  /*39f0*/  SYNCS.ARRIVE.TRANS64.RED.A1T0 RZ, [R0+URZ], RZ ;  /* 0x000000ff00ff79a7 */ /* 0x0045e200081004ff */
[----:B-1----:R-:W-:Y:S01]  /*3a00*/  LOP3.LUT P1, RZ, R6, 0x1, RZ, 0xc0, !PT ;  /* 0x0000000106ff7812 */ /* 0x002fe2000782c0ff */
[----:B--2---:R-:W-:-:S12]  /*3a10*/  BRA.U UP3, `(.L_x_69) ;  /* 0x0000000503087547 */ /* 0x004fd8000b800000 */
[----:B------:R-:W1:Y:S01]  /*3a20*/  LDCU UR4, c[0x0][0x38c] ;  /* 0x00007180ff0477ac */ /* 0x000e620008000800 */
[----:B------:R-:W-:Y:S02]  /*3a30*/  PLOP3.LUT P2, PT, PT, PT, PT, 0x80, 0x8 ;  /* 0x000000000008781c */ /* 0x000fe40003f4f070 */
[----:B------:R-:W-:Y:S01]  /*3a40*/  SHF.L.U32 R4, R9, 0x1f, RZ ;  /* 0x0000001f09047819 */ /* 0x000fe200000006ff */
[----:B------:R-:W-:Y:S02]  /*3a50*/  ULEA UR31, UR32, UR26, 0x3 ;  /* 0x0000001a201f7291 */ /* 0x000fe4000f8e18ff */
[----:B------:R-:W-:Y:S02]  /*3a60*/  ULEA UR11, UR32, UR44, 0x6 ;  /* 0x0000002c200b7291 */ /* 0x000fe4000f8e30ff */
[----:B-1----:R-:W-:-:S06]  /*3a70*/  UISETP.GE.AND UP0, UPT, UR4, 0x1, UPT ;  /* 0x000000010400788c */ /* 0x002fcc000bf06270 */
[----:B------:R-:W-:-:S05]  /*3a80*/  PLOP3.LUT P0, PT, PT, PT, UP0, 0x80, 0x8 ;  /* 0x000000000008781c */ /* 0x000fca0003f0f008 */
[----:B------:R-:W-:-:S08]  /*3a90*/  @UP0 ULEA UR4, UR23, UR26, 0x3 ;  /* 0x0000001a17040291 */ /* 0x000fd0000f8e18ff */
[----:B------:R-:W-:-:S04]  /*3aa0*/  @P0 SHF.L.U32 R0, R2, 0x1f, RZ ;  /* 0x0000001f02000819 */ /* 0x000fc800000006ff */
[----:B------:R1:W2:Y:S01]  /*3ab0*/  @P0 SYNCS.PHASECHK.TRANS64.TRYWAIT P2, [UR4], R0 ;  /* 0x00000000ff0005a7 */ /* 0x0002a20008041104 */
[----:B------:R-:W3:Y:S02]  /*3ac0*/  SYNCS.PHASECHK.TRANS64.TRYWAIT P0, [UR31+0xe0], R4 ;  /* 0x0000e004ff0075a7 */ /* 0x000ee4000800111f */
[----:B-123--:R-:W-:Y:S05]  /*3ad0*/  @!P0 BRA `(.L_x_70) ;  /* 0x0000005800548947 */ /* 0x00efea0003800000 */
.L_x_172:
[----:B------:R-:W-:Y:S01]  /*3ae0*/  UMOV UR27, UR22 ;  /* 0x00000016001b7c82 */ /* 0x000fe20008000000 */
[----:B------:R-:W-:Y:S05]  /*3af0*/  BRA.U !UP0, `(.L_x_71) ;  /* 0x0000000108c07547 */ /* 0x000fea000b800000 */
[----:B------:R-:W-:Y:S02]  /*3b00*/  UIADD3 UR27, UPT, UPT, UR43, UR22, URZ ;  /* 0x000000162b1b7290 */ /* 0x000fe4000fffe0ff */
[----:B------:R-:W-:Y:S01]  /*3b10*/  UPLOP3.LUT UP2, UPT, UPT, UPT, UPT, 0x40, 0x4 ;  /* 0x000000000004789c */ /* 0x000fe20003f4e870 */
[----:B------:R-:W-:Y:S01]  /*3b20*/  UMOV UR24, UR33 ;  /* 0x0000002100187c82 */ /* 0x000fe20008000000 */
[----:B------:R-:W-:-:S09]  /*3b30*/  UMOV UR10, UR23 ;  /* 0x00000017000a7c82 */ /* 0x000fd20008000000 */
.L_x_74:
[----:B--2---:R-:W-:Y:S01]  /*3b40*/  ULEA UR5, UR10, UR26, 0x3 ;  /* 0x0000001a0a057291 */ /* 0x004fe2000f8e18ff */
[----:B---3--:R-:W-:Y:S11]  /*3b50*/  @P2 BRA `(.L_x_72) ;  /* 0x00000000000c2947 */ /* 0x008ff60003800000 */
[----:B-1----:R-:W-:Y:S04]  /*3b60*/  SHF.L.U32 R4, R2, 0x1f, RZ ;  /* 0x0000001f02047819 */ /* 0x002fe800000006ff */
[----:B------:R-:W1:Y:S02]  /*3b70*/  SYNCS.PHASECHK.TRANS64.TRYWAIT P0, [UR5], R4 ;  /* 0x00000004ff0075a7 */ /* 0x000e640008001105 */
[----:B-1----:R-:W-:Y:S05]  /*3b80*/  @!P0 BRA `(.L_x_73) ;  /* 0x0000005800408947 */ /* 0x002fea0003800000 */
.L_x_72:
[----:B------:R-:W-:Y:S01]  /*3b90*/  UISETP.NE.AND UP0, UPT, UR24, 0x1, UPT ;  /* 0x000000011800788c */ /* 0x000fe2000bf05270 */
[----:B------:R-:W-:Y:S01]  /*3ba0*/  PLOP3.LUT P2, PT, PT, PT, PT, 0x80, 0x8 ;  /* 0x000000000008781c */ /* 0x000fe20003f4f070 */
[----:B------:R-:W-:Y:S02]  /*3bb0*/  UIADD3 UR4, UPT, UPT, UR10, 0x1, URZ ;  /* 0x000000010a047890 */ /* 0x000fe4000fffe0ff */
[----:B------:R-:W-:Y:S02]  /*3bc0*/  UIADD3 UR25, UPT, UPT, UR5, 0x28, URZ ;  /* 0x0000002805197890 */ /* 0x000fe4000fffe0ff */
[----:B------:R-:W-:Y:S01]  /*3bd0*/  UISETP.NE.AND UP1, UPT, UR4, 0x5, UPT ;  /* 0x000000050400788c */ /* 0x000fe2000bf25270 */
[----:B------:R-:W-:Y:S01]  /*3be0*/  PLOP3.LUT P0, PT, PT, PT, UP0, 0x80, 0x8 ;  /* 0x000000000008781c */ /* 0x000fe20003f0f008 */
[----:B------:R-:W-:Y:S02]  /*3bf0*/  UIADD3 UR22, UPT, UPT, UR22, 0x1, URZ ;  /* 0x0000000116167890 */ /* 0x000fe4000fffe0ff */
[----:B------:R-:W-:Y:S02]  /*3c00*/  USEL UR6, URZ, 0x1, UP1 ;  /* 0x00000001ff067887 */ /* 0x000fe40008800000 */
[----:B------:R-:W-:Y:S02]  /*3c10*/  USEL UR23, UR4, URZ, UP1 ;  /* 0x000000ff04177287 */ /* 0x000fe40008800000 */
[----:B------:R-:W-:Y:S02]  /*3c20*/  UIADD3 UR24, UPT, UPT, UR24, -0x1, URZ ;  /* 0xffffffff18187890 */ /* 0x000fe4000fffe0ff */
[----:B------:R-:W-:Y:S01]  /*3c30*/  @UP0 ULEA UR4, UR23, UR26, 0x3 ;  /* 0x0000001a17040291 */ /* 0x000fe2000f8e18ff */
[----:B------:R-:W-:Y:S01]  /*3c40*/  LOP3.LUT R2, R2, UR6, RZ, 0x3c, !PT ;  /* 0x0000000602027c12 */ /* 0x000fe2000f8e3cff */
[----:B------:R-:W-:Y:S02]  /*3c50*/  ULEA UR6, UR10, UR30, 0x9 ;  /* 0x0000001e0a067291 */ /* 0x000fe4000f8e48ff */
[----:B------:R-:W-:Y:S01]  /*3c60*/  UISETP.NE.AND UP0, UPT, UR22, UR27, UPT ;  /* 0x0000001b1600728c */ /* 0x000fe2000bf05270 */
[----:B-1----:R-:W-:Y:S01]  /*3c70*/  @P0 SHF.L.U32 R0, R2, 0x1f, RZ ;  /* 0x0000001f02000819 */ /* 0x002fe200000006ff */
[----:B------:R-:W-:Y:S02]  /*3c80*/  UIADD3 UR20, UPT, UPT, UR6, 0x80, URZ ;  /* 0x0000008006147890 */ /* 0x000fe4000fffe0ff */
[----:B------:R-:W-:Y:S01]  /*3c90*/  UIADD3 UR16, UPT, UPT, UR6, 0x100, URZ ;  /* 0x0000010006107890 */ /* 0x000fe2000fffe0ff */
[----:B------:R2:W3:Y:S01]  /*3ca0*/  @P0 SYNCS.PHASECHK.TRANS64.TRYWAIT P2, [UR4], R0 ;  /* 0x00000000ff0005a7 */ /* 0x0004e20008041104 */
[----:B------:R-:W-:Y:S02]  /*3cb0*/  ULEA UR4, UR10, UR29, 0x9 ;  /* 0x0000001d0a047291 */ /* 0x000fe4000f8e48ff */
[----:B------:R-:W-:Y:S02]  /*3cc0*/  UIADD3 UR12, UPT, UPT, UR6, 0x180, URZ ;  /* 0x00000180060c7890 */ /* 0x000fe4000fffe0ff */
[----:B------:R-:W-:Y:S02]  /*3cd0*/  UIADD3 UR18, UPT, UPT, UR4, 0x2, URZ ;  /* 0x0000000204127890 */ /* 0x000fe4000fffe0ff */
[----:B------:R-:W-:Y:S02]  /*3ce0*/  UIADD3 UR14, UPT, UPT, UR4, 0x4, URZ ;  /* 0x00000004040e7890 */ /* 0x000fe4000fffe0ff */
[----:B------:R-:W-:Y:S01]  /*3cf0*/  UIADD3 UR8, UPT, UPT, UR4, 0x6, URZ ;  /* 0x0000000604087890 */ /* 0x000fe2000fffe0ff */
[----:B------:R-:W-:Y:S01]  /*3d00*/  UMOV UR7, 0x40004040 ;  /* 0x4000404000077882 */ /* 0x000fe20000000000 */
[----:B------:R-:W-:Y:S01]  /*3d10*/  UMOV UR5, 0x40004040 ;  /* 0x4000404000057882 */ /* 0x000fe20000000000 */
[----:B------:R-:W-:Y:S01]  /*3d20*/  UMOV UR21, 0x40004040 ;  /* 0x4000404000157882 */ /* 0x000fe20000000000 */
[----:B------:R2:W-:Y:S01]  /*3d30*/  UTCHMMA.2CTA gdesc[UR4], gdesc[UR6], tmem[UR11], tmem[UR40], idesc[UR41], UP2 ;  /* 0x00ff2806040075ea */ /* 0x0005e2000920000b */
[----:B------:R-:W-:Y:S01]  /*3d40*/  UPLOP3.LUT UP2, UPT, UPT, UPT, UPT, 0x80, 0x8 ;  /* 0x000000000008789c */ /* 0x000fe20003f4f070 */
[----:B------:R-:W-:Y:S01]  /*3d50*/  UMOV UR19, 0x40004040 ;  /* 0x4000404000137882 */ /* 0x000fe20000000000 */
[----:B------:R-:W-:Y:S01]  /*3d60*/  UMOV UR17, 0x40004040 ;  /* 0x4000404000117882 */ /* 0x000fe20000000000 */
[----:B------:R2:W-:Y:S01]  /*3d70*/  UTCHMMA.2CTA gdesc[UR18], gdesc[UR20], tmem[UR11], tmem[UR38], idesc[UR39], UPT ;  /* 0x00ff2614120075ea */ /* 0x0005e2000ba0000b */
[----:B------:R-:W-:Y:S01]  /*3d80*/  UMOV UR15, 0x40004040 ;  /* 0x40004040000f7882 */ /* 0x000fe20000000000 */
[----:B------:R-:W-:Y:S01]  /*3d90*/  UMOV UR13, 0x40004040 ;  /* 0x40004040000d7882 */ /* 0x000fe20000000000 */
[----:B------:R-:W-:Y:S01]  /*3da0*/  UMOV UR9, 0x40004040 ;  /* 0x4000404000097882 */ /* 0x000fe20000000000 */
[----:B------:R2:W-:Y:S01]  /*3db0*/  UTCHMMA.2CTA gdesc[UR14], gdesc[UR16], tmem[UR11], tmem[UR36], idesc[UR37], UPT ;  /* 0x00ff24100e0075ea */ /* 0x0005e2000ba0000b */
[----:B------:R2:W-:Y:S01]  /*3dc0*/  UTCHMMA.2CTA gdesc[UR8], gdesc[UR12], tmem[UR11], tmem[UR34], idesc[UR35], UPT ;  /* 0x00ff220c080075ea */ /* 0x0005e2000ba0000b */
[----:B------:R2:W-:Y:S01]  /*3dd0*/  UTCBAR.2CTA.MULTICAST [UR25], URZ, UR28 ;  /* 0x000000ff190073e9 */ /* 0x0005e2000820081c */
[----:B------:R-:W-:Y:S01]  /*3de0*/  UMOV UR10, UR23 ;  /* 0x00000017000a7c82 */ /* 0x000fe20008000000 */
[----:B------:R-:W-:Y:S05]  /*3df0*/  BRA.U UP0, `(.L_x_74) ;  /* 0xfffffffd00507547 */ /* 0x000fea000b83ffff */
.L_x_71:
[----:B--2---:R-:W-:Y:S01]  /*3e00*/  UIADD3 UR4, UPT, UPT, UR31, 0xc0, URZ ;  /* 0x000000c01f047890 */ /* 0x004fe2000fffe0ff */
[----:B------:R-:W-:-:S08]  /*3e10*/  UMOV UR22, UR27 ;  /* 0x0000001b00167c82 */ /* 0x000fd00008000000 */
[----:B------:R2:W-:Y:S01]  /*3e20*/  UTCBAR.2CTA.MULTICAST [UR4], URZ, UR42 ;  /* 0x000000ff040073e9 */ /* 0x0005e2000820082a */
[----:B------:R-:W-:Y:S02]  /*3e30*/  NOP ;  /* 0x0000000000007918 */ /* 0x000fe40000000000 */
.L_x_69:
[----:B--2---:R-:W-:Y:S01]  /*3e40*/  UIADD3 UR4, UPT, UPT, UR32, 0x1, URZ ;  /* 0x0000000120047890 */ /* 0x004fe2000fffe0ff */
[----:B------:R-:W-:-:S03]  /*3e50*/  ISETP.NE.AND P0, PT, R8, 0x2, PT ;  /* 0x000000020800780c */ /* 0x000fc60003f05270 */
[----:B------:R-:W-:Y:S01]  /*3e60*/  UISETP.NE.AND UP0, UPT, UR4, 0x4, UPT ;  /* 0x000000040400788c */ /* 0x000fe2000bf05270 */
[----:B-1----:R-:W-:Y:S02]  /*3e70*/  SEL R0, RZ, 0x1, P0 ;  /* 0x00000001ff007807 */ /* 0x002fe40000000000 */
[----:B------:R-:W-:Y:S01]  /*3e80*/  SEL R8, R8, RZ, P0 ;  /* 0x000000ff08087207 */ /* 0x000fe20000000000 */
[----:B------:R-:W-:Y:S01]  /*3e90*/  USEL UR5, URZ, 0x1, UP0 ;  /* 0x00000001ff057887 */ /* 0x000fe20008000000 */
[----:B------:R-:W-:Y:S01]  /*3ea0*/  LOP3.LUT R3, R3, R0, RZ, 0x3c, !PT ;  /* 0x0000000003037212 */ /* 0x000fe200078e3cff */
[----:B------:R-:W-:-:S04]  /*3eb0*/  USEL UR32, UR4, URZ, UP0 ;  /* 0x000000ff04207287 */ /* 0x000fc80008000000 */
[----:B------:R-:W-:Y:S01]  /*3ec0*/  LOP3.LUT R9, R9, UR5, RZ, 0x3c, !PT ;  /* 0x0000000509097c12 */ /* 0x000fe2000f8e3cff */
[----:B------:R-:W-:Y:S07]  /*3ed0*/  @P1 BRA `(.L_x_75) ;  /* 0xfffffff800881947 */ /* 0x000fee000383ffff */
[----:B------:R-:W1:Y:S01]  /*3ee0*/  S2UR UR8, SR_CgaCtaId ;  /* 0x00000000000879c3 */ /* 0x000e620000008800 */
[----:B------:R-:W-:Y:S01]  /*3ef0*/  ELECT P0, URZ, PT ;  /* 0x0000000000ff782f */ /* 0x000fe20003800000 */
[----:B------:R-:W-:Y:S01]  /*3f00*/  HFMA2 R0, -RZ, RZ, 0, 5.9604644775390625e-08 ;  /* 0x00000001ff007431 */ /* 0x000fe200000001ff */
[----:B------:R-:W-:-:S05]  /*3f10*/  UMOV UR4, 0x40 ;  /* 0x0000004000047882 */ /* 0x000fca0000000000 */
[----:B------:R-:W-:Y:S01]  /*3f20*/  UVIRTCOUNT.DEALLOC.SMPOOL 0x80 ;  /* 0x000000800000784c */ /* 0x000fe20000000000 */
[----:B------:R-:W-:Y:S02]  /*3f30*/  UISETP.NE.AND UP1, UPT, UR48, URZ, UPT ;  /* 0x000000ff3000728c */ /* 0x000fe4000bf25270 */
[----:B-1----:R-:W-:-:S09]  /*3f40*/  ULEA UR8, UR8, UR4, 0x18 ;  /* 0x0000000408087291 */ /* 0x002fd2000f8ec0ff */
[----:B------:R1:W-:Y:S01]  /*3f50*/  @P0 STS.U8 [UR8+0x1c], R0 ;  /* 0x00001c00ff000988 */ /* 0x0003e20008000008 */
[----:B------:R-:W-:Y:S05]  /*3f60*/  BRA.U UP1, `(.L_x_76) ;  /* 0x0000000101a07547 */ /* 0x000fea000b800000 */
[----:B------:R-:W-:Y:S01]  /*3f70*/  UIADD3 UR7, UPT, UPT, UR26, 0xe0, URZ ;  /* 0x000000e01a077890 */ /* 0x000fe2000fffe0ff */
[----:B------:R-:W-:-:S03]  /*3f80*/  SHF.L.U32 R2, R9, 0x1f, RZ ;  /* 0x0000001f09027819 */ /* 0x000fc600000006ff */
[----:B------:R-:W-:-:S09]  /*3f90*/  ULEA UR4, UR32, UR7, 0x3 ;  /* 0x0000000720047291 */ /* 0x000fd2000f8e18ff */
[----:B------:R-:W2:Y:S02]  /*3fa0*/  SYNCS.PHASECHK.TRANS64.TRYWAIT P0, [UR4], R2 ;  /* 0x00000002ff0075a7 */ /* 0x000ea40008001104 */
[----:B--2---:R-:W-:Y:S05]  /*3fb0*/  @!P0 BRA `(.L_x_77) ;  /* 0x00000054004c8947 */ /* 0x004fea0003800000 */
.L_x_175:
        /* <DEDUP_REMOVED lines=9> */
.L_x_177:
        /* <DEDUP_REMOVED lines=9> */
.L_x_179:
[----:B------:R-:W-:-:S04]  /*40e0*/  UIADD3 UR4, UPT, UPT, UR4, 0x1, URZ ;  /* 0x0000000104047890 */ /* 0x000fc8000fffe0ff */
[----:B------:R-:W-:-:S04]  /*40f0*/  UISETP.NE.AND UP0, UPT, UR4, 0x4, UPT ;  /* 0x000000040400788c */ /* 0x000fc8000bf05270 */
[----:B------:R-:W-:Y:S02]  /*4100*/  USEL UR5, URZ, 0x1, UP0 ;  /* 0x00000001ff057887 */ /* 0x000fe40008000000 */
[----:B------:R-:W-:-:S04]  /*4110*/  USEL UR4, UR4, URZ, UP0 ;  /* 0x000000ff04047287 */ /* 0x000fc80008000000 */
[----:B------:R-:W-:Y:S01]  /*4120*/  ULEA UR4, UR4, UR7, 0x3 ;  /* 0x0000000704047291 */ /* 0x000fe2000f8e18ff */
[----:B------:R-:W-:-:S04]  /*4130*/  LOP3.LUT R2, R2, UR5, RZ, 0x3c, !PT ;  /* 0x0000000502027c12 */ /* 0x000fc8000f8e3cff */
[----:B------:R-:W-:Y:S01]  /*4140*/  SHF.L.U32 R2, R2, 0x1f, RZ ;  /* 0x0000001f02027819 */ /* 0x000fe200000006ff */
[----:B-1----:R-:W-:-:S04]  /*4150*/  IMAD.U32 R0, RZ, RZ, UR4 ;  /* 0x00000004ff007e24 */ /* 0x002fc8000f8e00ff */
[----:B------:R1:W2:Y:S03]  /*4160*/  SYNCS.PHASECHK.TRANS64.TRYWAIT P0, [R0+URZ], R2 ;  /* 0x00000002000075a7 */ /* 0x0002a600080011ff */
[----:B--2---:R-:W-:Y:S05]  /*4170*/  @!P0 NANOSLEEP.SYNCS 0x989680 ;  /* 0x009896800000895d */ /* 0x004fea0003900000 */
[----:B------:R-:W2:Y:S02]  /*4180*/  @!P0 SYNCS.PHASECHK.TRANS64 P0, [R0+URZ], R2 ;  /* 0x00000002000085a7 */ /* 0x000ea400080010ff */
[----:B--2---:R-:W-:Y:S05]  /*4190*/  @P0 BRA `(.L_x_80) ;  /* 0x0000000000200947 */ /* 0x004fea0003800000 */
.L_x_81:
[----:B--2---:R2:W4:Y:S02]  /*41a0*/  SYNCS.PHASECHK.TRANS64.TRYWAIT P0, [R0+URZ], R2 ;  /* 0x00000002000075a7 */ /* 0x00452400080011ff */
[----:B----4-:R-:W-:Y:S05]  /*41b0*/  @!P0 NANOSLEEP.SYNCS 0x989680 ;  /* 0x009896800000895d */ /* 0x010fea0003900000 */
[----:B------:R-:W4:Y:S02]  /*41c0*/  @!P0 SYNCS.PHASECHK.TRANS64 P0, [R0+URZ], R2 ;  /* 0x00000002000085a7 */ /* 0x000f2400080010ff */
[----:B----4-:R-:W-:Y:S05]  /*41d0*/  @!P0 BRA `(.L_x_81) ;  /* 0xfffffffc00f08947 */ /* 0x010fea000383ffff */
[----:B------:R-:W-:Y:S05]  /*41e0*/  BRA `(.L_x_80) ;  /* 0x00000000000c7947 */ /* 0x000fea0003800000 */
.L_x_76:
[----:B------:R-:W-:-:S04]  /*41f0*/  UIADD3 UR4, UPT, UPT, UR26, 0x120, URZ ;  /* 0x000001201a047890 */ /* 0x000fc8000fffe0ff */
[----:B------:R-:W-:-:S09]  /*4200*/  UPRMT UR4, UR49, 0x654, UR4 ;  /* 0x0000065431047896 */ /* 0x000fd20008000004 */
[----:B------:R-:W-:Y:S03]  /*4210*/  SYNCS.ARRIVE.TRANS64.RED.A1T0 RZ, [UR4], RZ ;  /* 0x000000ffffff79a7 */ /* 0x000fe60008100404 */
.L_x_80:
[----:B-12---:R-:W-:Y:S01]  /*4220*/  SHF.L.U32 R2, RZ, 0x1f, RZ ;  /* 0x0000001fff027819 */ /* 0x006fe200000006ff */
[----:B------:R-:W-:Y:S01]  /*4230*/  UIADD3 UR4, UPT, UPT, UR26, 0x120, URZ ;  /* 0x000001201a047890 */ /* 0x000fe2000fffe0ff */
[----:B------:R-:W-:Y:S02]  /*4240*/  PLOP3.LUT P0, PT, PT, PT, UP1, 0x80, 0x8 ;  /* 0x000000000008781c */ /* 0x000fe40003f0f018 */
[----:B------:R-:W1:Y:S02]  /*4250*/  SYNCS.PHASECHK.TRANS64.TRYWAIT P1, [UR26+0x120], R2 ;  /* 0x00012002ff0075a7 */ /* 0x000e64000802111a */
[----:B-1----:R-:W-:Y:S09]  /*4260*/  @!P1 BRA `(.L_x_82) ;  /* 0x0000005000e89947 */ /* 0x002ff20003800000 */
.L_x_181:
[----:B------:R-:W-:Y:S01]  /*4270*/  @!UP1 UPRMT UR4, UR49, 0x654, UR4 ;  /* 0x0000065431049896 */ /* 0x000fe20008000004 */
[----:B------:R-:W-:Y:S01]  /*4280*/  UMOV UR5, 0xffff ;  /* 0x0000ffff00057882 */ /* 0x000fe20000000000 */
[----:B------:R-:W-:-:S07]  /*4290*/  UMOV UR6, 0x1 ;  /* 0x0000000100067882 */ /* 0x000fce0000000000 */
[----:B------:R-:W-:Y:S01]  /*42a0*/  @!P0 SYNCS.ARRIVE.TRANS64.RED.A1T0 RZ, [UR4], RZ ;  /* 0x000000ffffff89a7 */ /* 0x000fe20008100404 */
[----:B------:R-:W-:Y:S01]  /*42b0*/  NOP ;  /* 0x0000000000007918 */ /* 0x000fe20000000000 */
[----:B-1----:R-:W1:Y:S01]  /*42c0*/  LDS R0, [UR8+0x14] ;  /* 0x00001408ff007984 */ /* 0x002e620008000800 */
[----:B------:R-:W-:-:S04]  /*42d0*/  ULOP3.LUT UR4, UR44, 0xffff, URZ, 0xc0, !UPT ;  /* 0x0000ffff2c047892 */ /* 0x000fc8000f8ec0ff */
[----:B------:R-:W-:-:S04]  /*42e0*/  USHF.R.U32.HI UR4, URZ, 0x5, UR4 ;  /* 0x00000005ff047899 */ /* 0x000fc80008011604 */
[----:B------:R-:W-:Y:S02]  /*42f0*/  USHF.L.U32 UR5, UR5, UR4, URZ ;  /* 0x0000000405057299 */ /* 0x000fe400080006ff */
[----:B------:R-:W-:-:S04]  /*4300*/  USHF.L.U32 UR4, UR6, UR4, URZ ;  /* 0x0000000406047299 */ /* 0x000fc800080006ff */
[----:B-1----:R-:W-:-:S04]  /*4310*/  LOP3.LUT R0, R0, UR5, RZ, 0xc0, !PT ;  /* 0x0000000500007c12 */ /* 0x002fc8000f8ec0ff */
[----:B------:R-:W-:-:S13]  /*4320*/  ISETP.NE.AND P0, PT, R0, UR5, PT ;  /* 0x0000000500007c0c */ /* 0x000fda000bf05270 */
[----:B------:R-:W-:Y:S05]  /*4330*/  @P0 BRA `(.L_x_83) ;  /* 0x0000000000580947 */ /* 0x000fea0003800000 */
[----:B------:R-:W1:Y:S02]  /*4340*/  LDS R0, [UR8+0x18] ;  /* 0x00001808ff007984 */ /* 0x000e640008000800 */
[----:B-1----:R-:W-:-:S04]  /*4350*/  LOP3.LUT R0, R0, UR4, RZ, 0xc0, !PT ;  /* 0x0000000400007c12 */ /* 0x002fc8000f8ec0ff */
[----:B------:R-:W-:-:S13]  /*4360*/  ISETP.NE.AND P0, PT, R0, UR4, PT ;  /* 0x0000000400007c0c */ /* 0x000fda000bf05270 */
[----:B------:R-:W-:Y:S05]  /*4370*/  @P0 BRA `(.L_x_84) ;  /* 0x00000000003c0947 */ /* 0x000fea0003800000 */
[----:B------:R-:W1:Y:S01]  /*4380*/  S2R R2, SR_LANEID ;  /* 0x0000000000027919 */ /* 0x000e620000000000 */
[----:B------:R-:W-:-:S06]  /*4390*/  ULOP3.LUT UR5, URZ, UR5, URZ, 0x33, !UPT ;  /* 0x00000005ff057292 */ /* 0x000fcc000f8e33ff */
[----:B------:R-:W-:-:S04]  /*43a0*/  IMAD.U32 R0, RZ, RZ, UR5 ;  /* 0x00000005ff007e24 */ /* 0x000fc8000f8e00ff */
[----:B------:R2:W4:Y:S02]  /*43b0*/  REDUX UR7, R0 ;  /* 0x00000000000773c4 */ /* 0x0005240000000000 */
[----:B------:R1:W-:Y:S01]  /*43c0*/  UTCATOMSWS.AND URZ, UR5 ;  /* 0x0000000500ff79e3 */ /* 0x0003e20008000000 */
[----:B--2---:R-:W-:Y:S01]  /*43d0*/  LOP3.LUT R0, RZ, UR4, RZ, 0x33, !PT ;  /* 0x00000004ff007c12 */ /* 0x004fe2000f8e33ff */
[----:B------:R-:W-:Y:S02]  /*43e0*/  VOTEU.ANY UR4, UPT, PT ;  /* 0x0000000000047886 */ /* 0x000fe400038e0100 */
[----:B------:R-:W-:Y:S02]  /*43f0*/  UFLO.U32 UR4, UR4 ;  /* 0x00000004000472bd */ /* 0x000fe400080e0000 */
[----:B------:R-:W2:Y:S04]  /*4400*/  REDUX UR6, R0 ;  /* 0x00000000000673c4 */ /* 0x000ea80000000000 */
[----:B-1----:R-:W-:-:S02]  /*4410*/  ISETP.EQ.U32.AND P0, PT, R2, UR4, PT ;  /* 0x0000000402007c0c */ /* 0x002fc4000bf02070 */
[----:B----4-:R-:W-:-:S11]  /*4420*/  MOV R2, UR7 ;  /* 0x0000000700027c02 */ /* 0x010fd60008000f00 */
[----:B------:R1:W-:Y:S01]  /*4430*/  @P0 ATOMS.AND RZ, [UR8+0x14], R2 ;  /* 0x00001402ffff098c */ /* 0x0003e2000a800008 */
[----:B--2---:R-:W-:-:S05]  /*4440*/  IMAD.U32 R0, RZ, RZ, UR6 ;  /* 0x00000006ff007e24 */ /* 0x004fca000f8e00ff */
[----:B------:R1:W-:Y:S01]  /*4450*/  @P0 ATOMS.AND RZ, [UR8+0x18], R0 ;  /* 0x00001800ffff098c */ /* 0x0003e2000a800008 */
[----:B------:R-:W-:Y:S05]  /*4460*/  BRA `(.L_x_85) ;  /* 0x0000000000147947 */ /* 0x000fea0003800000 */
.L_x_84:
[----:B------:R-:W-:Y:S02]  /*4470*/  MOV R2, 0x4490 ;  /* 0x0000449000027802 */ /* 0x000fe40000000f00 */
[----:B---3-5:R-:W-:Y:S05]  /*4480*/  CALL.REL.NOINC `($__internal_0_$__cuda_sm10x_tcgen05_guardrail_trap_col_being_dealloced_not_returned_by_alloc) ;  /* 0x0000005400c87944 */ /* 0x028fea0003c00000 */
[----:B------:R-:W-:Y:S05]  /*4490*/  BRA `(.L_x_85) ;  /* 0x0000000000087947 */ /* 0x000fea0003800000 */
.L_x_83:
[----:B------:R-:W-:Y:S02]  /*44a0*/  MOV R2, 0x44c0 ;  /* 0x000044c000027802 */ /* 0x000fe40000000f00 */
[----:B---3-5:R-:W-:Y:S05]  /*44b0*/  CALL.REL.NOINC `($__internal_2_$__cuda_sm10x_tcgen05_guardrail_trap_unallocated_columns_being_dealloced) ;  /* 0x0000005400d47944 */ /* 0x028fea0003c00000 */
.L_x_85:
[----:B------:R-:W-:Y:S01]  /*44c0*/  NOP ;  /* 0x0000000000007918 */ /* 0x000fe20000000000 */
[----:B------:R-:W-:Y:S05]  /*44d0*/  EXIT ;  /* 0x000000000000794d */ /* 0x000fea0003800000 */
.L_x_56:
[----:B------:R-:W-:-:S09]  /*44e0*/  UISETP.NE.OR UP0, UPT, UR23, 0x3, !UP4 ;  /* 0x000000031700788c */ /* 0x000fd2000e705670 */
[----:B------:R-:W-:Y:S05]  /*44f0*/  BRA.U UP0, `(.L_x_86) ;  /* 0x0000001100b87547 */ /* 0x000fea000b800000 */
[----:B------:R-:W2:Y:S01]  /*4500*/  LDCU UR31, c[0x0][0x370] ;  /* 0x00006e00ff1f77ac */ /* 0x000ea20008000800 */
[----:B------:R-:W3:Y:S01]  /*4510*/  LDC.64 R16, c[0x0][0x348] ;  /* 0x0000d200ff107b82 */ /* 0x000ee20000000a00 */
[----:B------:R-:W-:Y:S02]  /*4520*/  HFMA2 R13, -RZ, RZ, 0, 0 ;  /* 0x00000000ff0d7431 */ /* 0x000fe400000001ff */
[----:B------:R-:W-:Y:S01]  /*4530*/  IMAD.MOV.U32 R15, RZ, RZ, 0x1 ;  /* 0x00000001ff0f7424 */ /* 0x000fe200078e00ff */
[----:B------:R-:W2:Y:S01]  /*4540*/  LDCU.128 UR48, c[0x0][0xb10] ;  /* 0x00016200ff3077ac */ /* 0x000ea20008000c00 */
[----:B------:R-:W-:Y:S01]  /*4550*/  IMAD.MOV.U32 R14, RZ, RZ, RZ ;  /* 0x000000ffff0e7224 */ /* 0x000fe200078e00ff */
[----:B------:R-:W-:Y:S01]  /*4560*/  MOV R7, 0x1000 ;  /* 0x0000100000077802 */ /* 0x000fe20000000f00 */
[----:B------:R-:W4:Y:S01]  /*4570*/  LDCU UR30, c[0x0][0x374] ;  /* 0x00006e80ff1e77ac */ /* 0x000f220008000800 */
[----:B------:R-:W1:Y:S01]  /*4580*/  LDC.64 R2, c[0x0][0x888] ;  /* 0x00022200ff027b82 */ /* 0x000e620000000a00 */
[----:B------:R-:W4:Y:S01]  /*4590*/  LDCU UR15, c[0x0][0xb0c] ;  /* 0x00016180ff0f77ac */ /* 0x000f220008000800 */
[----:B------:R-:W3:Y:S06]  /*45a0*/  LDCU UR52, c[0x0][0xb20] ;  /* 0x00016400ff3477ac */ /* 0x000eec0008000800 */
[----:B------:R-:W1:Y:S01]  /*45b0*/  LDC.64 R4, c[0x0][0x890] ;  /* 0x00022400ff047b82 */ /* 0x000e620000000a00 */
[----:B------:R-:W3:Y:S01]  /*45c0*/  LDCU UR4, c[0x0][0xb30] ;  /* 0x00016600ff0477ac */ /* 0x000ee20008000800 */
[----:B------:R-:W-:Y:S01]  /*45d0*/  UMOV UR21, 0x400 ;  /* 0x0000040000157882 */ /* 0x000fe20000000000 */
[----:B--2---:R-:W-:-:S02]  /*45e0*/  UIMAD.WIDE.U32 UR6, UR31, UR48, URZ ;  /* 0x000000301f0672a5 */ /* 0x004fc4000f8e00ff */
[----:B----4-:R-:W-:Y:S02]  /*45f0*/  UIMAD.WIDE.U32 UR8, UR30, UR51, URZ ;  /* 0x000000331e0872a5 */ /* 0x010fe4000f8e00ff */
[----:B------:R-:W-:Y:S02]  /*4600*/  ULEA UR21, UR47, UR21, 0x18 ;  /* 0x000000152f157291 */ /* 0x000fe4000f8ec0ff */
[----:B------:R-:W-:Y:S02]  /*4610*/  UPLOP3.LUT UP2, UPT, UPT, UPT, UPT, 0x40, 0x4 ;  /* 0x000000000004789c */ /* 0x000fe40003f4e870 */
[----:B------:R-:W-:Y:S01]  /*4620*/  UIADD3 UR37, UPT, UPT, UR21, 0x68, URZ ;  /* 0x0000006815257890 */ /* 0x000fe2000fffe0ff */
[----:B------:R-:W-:Y:S01]  /*4630*/  UMOV UR6, UR7 ;  /* 0x0000000700067c82 */ /* 0x000fe20008000000 */
[----:B------:R-:W-:Y:S01]  /*4640*/  UMOV UR38, UR9 ;  /* 0x0000000900267c82 */ /* 0x000fe20008000000 */
[----:B------:R-:W-:Y:S02]  /*4650*/  UISETP.GE.AND UP0, UPT, UR45, 0x1, UPT ;  /* 0x000000012d00788c */ /* 0x000fe4000bf06270 */
[----:B------:R-:W-:Y:S01]  /*4660*/  UISETP.NE.AND UP4, UPT, UR45, 0x1, UPT ;  /* 0x000000012d00788c */ /* 0x000fe2000bf85270 */
[----:B------:R-:W2:Y:S01]  /*4670*/  LDCU.64 UR22, c[0x0][0xb28] ;  /* 0x00016500ff1677ac */ /* 0x000ea20008000a00 */
[----:B------:R-:W-:-:S02]  /*4680*/  UISETP.NE.AND UP6, UPT, UR15, 0x1, UPT ;  /* 0x000000010f00788c */ /* 0x000fc4000bfc5270 */
[----:B------:R-:W-:Y:S02]  /*4690*/  UISETP.NE.AND UP5, UPT, UR50, 0x1, UPT ;  /* 0x000000013200788c */ /* 0x000fe4000bfa5270 */
[----:B------:R-:W-:Y:S02]  /*46a0*/  UIADD3 UR41, UPT, UPT, UR21, 0x50, URZ ;  /* 0x0000005015297890 */ /* 0x000fe4000fffe0ff */
[----:B------:R-:W-:Y:S02]  /*46b0*/  UIADD3 UR33, UPT, UPT, UR21, 0x58, URZ ;  /* 0x0000005815217890 */ /* 0x000fe4000fffe0ff */
[----:B------:R-:W-:Y:S02]  /*46c0*/  UIADD3 UR25, UPT, UPT, UR21, 0x60, URZ ;  /* 0x0000006015197890 */ /* 0x000fe4000fffe0ff */
[----:B------:R-:W-:Y:S02]  /*46d0*/  UPRMT UR37, UR47, 0x654, UR37 ;  /* 0x000006542f257896 */ /* 0x000fe40008000025 */
[----:B------:R-:W-:-:S02]  /*46e0*/  USHF.R.U32.HI UR39, URZ, UR49, UR6 ;  /* 0x00000031ff277299 */ /* 0x000fc40008011606 */
[----:B---3--:R-:W-:Y:S02]  /*46f0*/  USHF.R.U32.HI UR38, URZ, UR52, UR38 ;  /* 0x00000034ff267299 */ /* 0x008fe40008011626 */
[----:B------:R-:W-:-:S11]  /*4700*/  UISETP.NE.AND UP3, UPT, UR4, 0x1, UPT ;  /* 0x000000010400788c */ /* 0x000fd6000bf65270 */
.L_x_97:
[C---:B------:R-:W-:Y:S02]  /*4710*/  LEA R12, R14.reuse, UR21, 0x3 ;  /* 0x000000150e0c7c11 */ /* 0x040fe4000f8e18ff */
[----:B------:R-:W-:Y:S02]  /*4720*/  SHF.L.U32 R0, R13, 0x1f, RZ ;  /* 0x0000001f0d007819 */ /* 0x000fe400000006ff */
[----:B------:R-:W-:Y:S02]  /*4730*/  LEA R8, R14, UR21, 0x4 ;  /* 0x000000150e087c11 */ /* 0x000fe4000f8e20ff */
[----:B---3--:R-:W3:Y:S02]  /*4740*/  SYNCS.PHASECHK.TRANS64.TRYWAIT P0, [R12+URZ+0xa0], R0 ;  /* 0x0000a0000c0075a7 */ /* 0x008ee400080011ff */
[----:B---3--:R-:W-:Y:S05]  /*4750*/  @!P0 BRA `(.L_x_87) ;  /* 0x0000004c00c48947 */ /* 0x008fea0003800000 */
.L_x_182:
[----:B------:R-:W4:Y:S01]  /*4760*/  LDS.128 R8, [R8+0x130] ;  /* 0x0001300008087984 */ /* 0x000f220000000c00 */
[----:B------:R-:W-:Y:S01]  /*4770*/  UISETP.GE.AND UP0, UPT, UR45, 0x1, UPT ;  /* 0x000000012d00788c */ /* 0x000fe2000bf06270 */
[----:B------:R-:W-:Y:S01]  /*4780*/  @!PT LDS RZ, [RZ] ;  /* 0x00000000fffff984 */ /* 0x000fe20000000800 */
[----:B------:R-:W-:Y:S01]  /*4790*/  @!PT LDS RZ, [RZ] ;  /* 0x00000000fffff984 */ /* 0x000fe20000000800 */
[----:B------:R-:W-:Y:S01]  /*47a0*/  @!PT LDS RZ, [RZ] ;  /* 0x00000000fffff984 */ /* 0x000fe20000000800 */
[----:B------:R-:W-:Y:S01]  /*47b0*/  @!PT LDS RZ, [RZ] ;  /* 0x00000000fffff984 */ /* 0x000fe20000000800 */
[----:B------:R1:W-:Y:S06]  /*47c0*/  MEMBAR.ALL.CTA ;  /* 0x0000000000007992 */ /* 0x0003ec0000008000 */
[----:B-1----:R-:W1:Y:S01]  /*47d0*/  FENCE.VIEW.ASYNC.S ;  /* 0x00000000000073c6 */ /* 0x002e620000000000 */
[----:B----4-:R-:W-:Y:S11]  /*47e0*/  LOP3.LUT P0, RZ, R10, 0x1, RZ, 0xc0, !PT ;  /* 0x000000010aff7812 */ /* 0x010ff6000780c0ff */
[----:B------:R-:W-:Y:S02]  /*47f0*/  @!UPT UIADD3 URZ, UPT, UPT, URZ, URZ, URZ ;  /* 0x000000fffffff290 */ /* 0x000fe4000fffe0ff */
[----:B-1----:R-:W-:Y:S01]  /*4800*/  VOTEU.ANY UP1, P0 ;  /* 0x0000000000ff7886 */ /* 0x002fe20000020100 */
[----:B------:R-:W-:Y:S11]  /*4810*/  PLOP3.LUT P0, PT, PT, PT, UP1, 0x80, 0x8 ;  /* 0x000000000008781c */ /* 0x000ff60003f0f018 */
[----:B------:R-:W-:Y:S02]  /*4820*/  @!UPT UIADD3 URZ, UPT, UPT, URZ, URZ, URZ ;  /* 0x000000fffffff290 */ /* 0x000fe4000fffe0ff */
[----:B---3--:R-:W-:Y:S02]  /*4830*/  @P0 SHF.R.U32.HI R0, RZ, 0x10, R9 ;  /* 0x00000010ff000819 */ /* 0x008fe40000011609 */
[----:B------:R-:W-:Y:S02]  /*4840*/  @P0 MOV R6, R8 ;  /* 0x0000000800060202 */ /* 0x000fe40000000f00 */
[----:B------:R-:W-:Y:S01]  /*4850*/  @P0 R2UR UR4, R0 ;  /* 0x00000000000402ca */ /* 0x000fe200000e0000 */
[----:B------:R-:W-:Y:S01]  /*4860*/  VIADD R0, R12, 0xb0 ;  /* 0x000000b00c007836 */ /* 0x000fe20000000000 */
[----:B------:R-:W-:Y:S02]  /*4870*/  @P0 LOP3.LUT R8, R9, 0xffff, RZ, 0xc0, !PT ;  /* 0x0000ffff09080812 */ /* 0x000fe400078ec0ff */
[----:B------:R-:W-:Y:S02]  /*4880*/  @P0 R2UR UR6, R6 ;  /* 0x00000000060602ca */ /* 0x000fe400000e0000 */
[----:B------:R-:W-:Y:S02]  /*4890*/  PRMT R0, RZ, 0x654, R0 ;  /* 0x00000654ff007816 */ /* 0x000fe40000000000 */
[----:B------:R-:W-:Y:S02]  /*48a0*/  @P0 R2UR UR5, R8 ;  /* 0x00000000080502ca */ /* 0x000fe400000e0000 */
[----:B------:R1:W-:Y:S03]  /*48b0*/  SYNCS.ARRIVE.TRANS64.RED.A1T0 RZ, [R0+URZ], RZ ;  /* 0x000000ff00ff79a7 */ /* 0x0003e600081004ff */
[----:B------:R-:W-:Y:S04]  /*48c0*/  @UP1 UMOV UR29, UR4 ;  /* 0x00000004001d1c82 */ /* 0x000fe80008000000 */
[----:B------:R-:W-:Y:S04]  /*48d0*/  @UP1 UMOV UR14, UR6 ;  /* 0x00000006000e1c82 */ /* 0x000fe80008000000 */
[----:B------:R-:W-:Y:S01]  /*48e0*/  @UP1 UMOV UR13, UR5 ;  /* 0x00000005000d1c82 */ /* 0x000fe20008000000 */
[----:B------:R-:W-:Y:S05]  /*48f0*/  BRA.U !UP0, `(.L_x_88) ;  /* 0x0000000108a47547 */ /* 0x000fea000b800000 */
[----:B------:R-:W-:Y:S02]  /*4900*/  UIMAD.WIDE.U32 UR16, UR13, UR51, URZ ;  /* 0x000000330d1072a5 */ /* 0x000fe4000f8e00ff */
[----:B------:R-:W-:Y:S02]  /*4910*/  UIMAD.WIDE.U32 UR18, UR14, UR48, URZ ;  /* 0x000000300e1272a5 */ /* 0x000fe4000f8e00ff */
[----:B------:R-:W-:Y:S02]  /*4920*/  USEL UR4, UR30, UR38, !UP5 ;  /* 0x000000261e047287 */ /* 0x000fe4000e800000 */
[----:B------:R-:W-:Y:S02]  /*4930*/  USEL UR7, UR31, UR39, !UP6 ;  /* 0x000000271f077287 */ /* 0x000fe4000f000000 */
[----:B--2---:R-:W-:Y:S02]  /*4940*/  UIMAD.WIDE.U32 UR8, UR4, UR22, URZ ;  /* 0x00000016040872a5 */ /* 0x004fe4000f8e00ff */
[----:B------:R-:W-:Y:S01]  /*4950*/  UIMAD.WIDE.U32 UR10, UR7, UR22, URZ ;  /* 0x00000016070a72a5 */ /* 0x000fe2000f8e00ff */
[----:B------:R-:W-:Y:S02]  /*4960*/  UMOV UR5, UR17 ;  /* 0x0000001100057c82 */ /* 0x000fe40008000000 */
[----:B------:R-:W-:Y:S03]  /*4970*/  USHF.R.U32.HI UR6, URZ, UR52, UR5 ;  /* 0x00000034ff067299 */ /* 0x000fe60008011605 */
[----:B------:R-:W-:Y:S01]  /*4980*/  UMOV UR5, UR19 ;  /* 0x0000001300057c82 */ /* 0x000fe20008000000 */
[----:B------:R-:W-:Y:S02]  /*4990*/  USEL UR6, UR13, UR6, !UP5 ;  /* 0x000000060d067287 */ /* 0x000fe4000e800000 */
[----:B------:R-:W-:Y:S03]  /*49a0*/  USHF.R.U32.HI UR12, URZ, UR49, UR5 ;  /* 0x00000031ff0c7299 */ /* 0x000fe60008011605 */
[----:B------:R-:W-:Y:S02]  /*49b0*/  UMOV UR5, UR9 ;  /* 0x0000000900057c82 */ /* 0x000fe40008000000 */
[----:B------:R-:W-:Y:S03]  /*49c0*/  @UP4 USHF.R.U32.HI UR4, URZ, UR23, UR5 ;  /* 0x00000017ff044299 */ /* 0x000fe60008011605 */
[----:B------:R-:W-:Y:S01]  /*49d0*/  UMOV UR5, UR11 ;  /* 0x0000000b00057c82 */ /* 0x000fe20008000000 */
[----:B------:R-:W-:Y:S02]  /*49e0*/  UIMAD UR4, UR45, UR4, URZ ;  /* 0x000000042d0472a4 */ /* 0x000fe4000f8e02ff */
[----:B------:R-:W-:Y:S02]  /*49f0*/  @UP4 USHF.R.U32.HI UR7, URZ, UR23, UR5 ;  /* 0x00000017ff074299 */ /* 0x000fe40008011605 */
[----:B------:R-:W-:Y:S02]  /*4a00*/  UIMAD.WIDE.U32 UR10, UR6, UR22, URZ ;  /* 0x00000016060a72a5 */ /* 0x000fe4000f8e00ff */
[----:B------:R-:W-:Y:S02]  /*4a10*/  USEL UR5, UR14, UR12, !UP6 ;  /* 0x0000000c0e057287 */ /* 0x000fe4000f000000 */
[----:B------:R-:W-:Y:S02]  /*4a20*/  UIMAD UR8, UR45, UR7, URZ ;  /* 0x000000072d0872a4 */ /* 0x000fe4000f8e02ff */
[----:B------:R-:W-:Y:S03]  /*4a30*/  UISETP.GE.AND UP0, UPT, UR6, UR4, UPT ;  /* 0x000000040600728c */ /* 0x000fe6000bf06270 */
[----:B------:R-:W-:Y:S01]  /*4a40*/  UMOV UR4, UR11 ;  /* 0x0000000b00047c82 */ /* 0x000fe20008000000 */
[----:B------:R-:W-:Y:S02]  /*4a50*/  UISETP.GE.OR UP0, UPT, UR5, UR8, UP0 ;  /* 0x000000080500728c */ /* 0x000fe40008706670 */
[----:B------:R-:W-:Y:S02]  /*4a60*/  USHF.R.U32.HI UR4, URZ, UR23, UR4 ;  /* 0x00000017ff047299 */ /* 0x000fe40008011604 */
[----:B------:R-:W-:Y:S02]  /*4a70*/  UIMAD.WIDE.U32 UR8, UR5, UR22, URZ ;  /* 0x00000016050872a5 */ /* 0x000fe4000f8e00ff */
[----:B------:R-:W-:Y:S04]  /*4a80*/  USEL UR10, UR6, UR4, !UP4 ;  /* 0x00000004060a7287 */ /* 0x000fe8000e000000 */
[----:B------:R-:W-:Y:S01]  /*4a90*/  UIADD3 UR11, UPT, UPT, -UR10, URZ, URZ ;  /* 0x000000ff0a0b7290 */ /* 0x000fe2000fffe1ff */
[----:B------:R-:W-:Y:S02]  /*4aa0*/  @!UP0 UMOV UR4, UR9 ;  /* 0x0000000900048c82 */ /* 0x000fe40008000000 */
[----:B------:R-:W-:Y:S02]  /*4ab0*/  @!UP0 USHF.R.U32.HI UR4, URZ, UR23, UR4 ;  /* 0x00000017ff048299 */ /* 0x000fe40008011604 */
[----:B------:R-:W-:Y:S02]  /*4ac0*/  UIMAD UR8, UR45, UR11, UR6 ;  /* 0x0000000b2d0872a4 */ /* 0x000fe4000f8e0206 */
[----:B------:R-:W-:Y:S04]  /*4ad0*/  @!UP0 USEL UR4, UR5, UR4, !UP4 ;  /* 0x0000000405048287 */ /* 0x000fe8000e000000 */
[----:B------:R-:W-:Y:S02]  /*4ae0*/  @!UP0 UIMAD UR7, UR7, UR8, UR4 ;  /* 0x00000008070782a4 */ /* 0x000fe4000f8e0204 */
[----:B------:R-:W-:Y:S02]  /*4af0*/  @!UP0 UIADD3 UR9, UPT, UPT, UR10, -UR4, URZ ;  /* 0x800000040a098290 */ /* 0x000fe4000fffe0ff */
[----:B------:R-:W-:Y:S02]  /*4b00*/  UIADD3 UR8, UPT, UPT, -UR6, URZ, URZ ;  /* 0x000000ff06087290 */ /* 0x000fe4000fffe1ff */
[----:B------:R-:W-:Y:S02]  /*4b10*/  UIADD3 UR4, UPT, UPT, -UR5, URZ, URZ ;  /* 0x000000ff05047290 */ /* 0x000fe4000fffe1ff */
[----:B------:R-:W-:Y:S03]  /*4b20*/  @!UP0 UIMAD UR6, UR9, UR45, UR5 ;  /* 0x0000002d090682a4 */ /* 0x000fe6000f8e0205 */
[----:B------:R-:W-:Y:S01]  /*4b30*/  @!UP0 UMOV UR5, UR7 ;  /* 0x0000000700058c82 */ /* 0x000fe20008000000 */
[----:B------:R-:W-:Y:S02]  /*4b40*/  UIMAD UR7, UR15, UR4, UR14 ;  /* 0x000000040f0772a4 */ /* 0x000fe4000f8e020e */
[----:B------:R-:W-:Y:S02]  /*4b50*/  UIMAD UR4, UR50, UR8, UR13 ;  /* 0x00000008320472a4 */ /* 0x000fe4000f8e020d */
[----:B------:R-:W-:Y:S02]  /*4b60*/  UIMAD UR14, UR5, UR15, UR7 ;  /* 0x0000000f050e72a4 */ /* 0x000fe4000f8e0207 */
[----:B------:R-:W-:Y:S11]  /*4b70*/  UIMAD UR13, UR6, UR50, UR4 ;  /* 0x00000032060d72a4 */ /* 0x000ff6000f8e0204 */
[----:B------:R-:W-:Y:S01]  /*4b80*/  @!UPT UIADD3 URZ, UPT, UPT, URZ, URZ, URZ ;  /* 0x000000fffffff290 */ /* 0x000fe2000fffe0ff */
.L_x_88:
[----:B------:R-:W3:Y:S01]  /*4b90*/  @!UP3 LDCU.128 UR8, c[0x0][0xb10] ;  /* 0x00016200ff08b7ac */ /* 0x000ee20008000c00 */
[C---:B------:R-:W-:Y:S02]  /*4ba0*/  ISETP.NE.U32.AND P1, PT, R4.reuse, RZ, PT ;  /* 0x000000ff0400720c */ /* 0x040fe40003f25070 */
[----:B------:R-:W-:Y:S02]  /*4bb0*/  ISETP.NE.U32.AND P0, PT, R4, RZ, PT ;  /* 0x000000ff0400720c */ /* 0x000fe40003f05070 */
[C---:B------:R-:W-:Y:S02]  /*4bc0*/  ISETP.NE.AND.EX P1, PT, R5.reuse, RZ, PT, P1 ;  /* 0x000000ff0500720c */ /* 0x040fe40003f25310 */
[----:B------:R-:W-:Y:S01]  /*4bd0*/  ISETP.NE.AND.EX P0, PT, R5, RZ, PT, P0 ;  /* 0x000000ff0500720c */ /* 0x000fe20003f05300 */
[----:B------:R-:W4:Y:S01]  /*4be0*/  @!UP3 LDCU UR5, c[0x0][0xb0c] ;  /* 0x00016180ff05b7ac */ /* 0x000f220008000800 */
[----:B------:R-:W-:Y:S01]  /*4bf0*/  SHF.L.U32 R9, R15, 0x1f, RZ ;  /* 0x0000001f0f097819 */ /* 0x000fe200000006ff */
[----:B------:R-:W-:Y:S02]  /*4c00*/  USHF.L.U32 UR42, UR20, 0x7, URZ ;  /* 0x00000007142a7899 */ /* 0x000fe400080006ff */
[----:B------:R-:W-:Y:S02]  /*4c10*/  USHF.L.U32 UR43, UR24, 0x6, URZ ;  /* 0x00000006182b7899 */ /* 0x000fe400080006ff */
[----:B---3--:R-:W-:Y:S07]  /*4c20*/  UIMAD.WIDE.U32 UR6, UR14, UR8, URZ ;  /* 0x000000080e0672a5 */ /* 0x008fee000f8e00ff */
[----:B------:R-:W-:Y:S01]  /*4c30*/  @!UP3 UMOV UR4, UR7 ;  /* 0x000000070004bc82 */ /* 0x000fe20008000000 */
[----:B----4-:R-:W-:Y:S02]  /*4c40*/  @!UP3 UISETP.NE.AND UP0, UPT, UR5, 0x1, UPT ;  /* 0x000000010500b88c */ /* 0x010fe4000bf05270 */
[----:B------:R-:W-:Y:S02]  /*4c50*/  @!UP3 USHF.R.U32.HI UR4, URZ, UR9, UR4 ;  /* 0x00000009ff04b299 */ /* 0x000fe40008011604 */
[----:B------:R-:W-:Y:S02]  /*4c60*/  UIMAD.WIDE.U32 UR6, UR13, UR11, URZ ;  /* 0x0000000b0d0672a5 */ /* 0x000fe4000f8e00ff */
[----:B------:R-:W-:Y:S02]  /*4c70*/  @!UP3 USEL UR8, UR14, UR4, !UP0 ;  /* 0x000000040e08b287 */ /* 0x000fe4000c000000 */
[----:B------:R-:W-:Y:S03]  /*4c80*/  @!UP3 UISETP.NE.AND UP0, UPT, UR10, 0x1, UPT ;  /* 0x000000010a00b88c */ /* 0x000fe6000bf05270 */
[----:B------:R-:W-:Y:S02]  /*4c90*/  @!UP3 UMOV UR6, UR7 ;  /* 0x000000070006bc82 */ /* 0x000fe40008000000 */
[----:B------:R-:W3:Y:S02]  /*4ca0*/  @!UP3 LDCU UR4, c[0x0][0xb20] ;  /* 0x00016400ff04b7ac */ /* 0x000ee40008000800 */
[----:B---3--:R-:W-:Y:S04]  /*4cb0*/  @!UP3 USHF.R.U32.HI UR6, URZ, UR4, UR6 ;  /* 0x00000004ff06b299 */ /* 0x008fe80008011606 */
[----:B------:R-:W-:Y:S04]  /*4cc0*/  @!UP3 USEL UR6, UR13, UR6, !UP0 ;  /* 0x000000060d06b287 */ /* 0x000fe8000c000000 */
[----:B------:R-:W-:Y:S02]  /*4cd0*/  @!UP3 UIADD3 UR4, UPT, UPT, -UR8, UR6, URZ ;  /* 0x000000060804b290 */ /* 0x000fe4000fffe1ff */
[----:B------:R-:W-:Y:S02]  /*4ce0*/  @!UP3 UIADD3 UR6, UPT, UPT, UR8, -UR6, URZ ;  /* 0x800000060806b290 */ /* 0x000fe4000fffe0ff */
[----:B------:R-:W-:Y:S02]  /*4cf0*/  @!UP3 UIMAD UR14, UR4, UR5, UR14 ;  /* 0x00000005040eb2a4 */ /* 0x000fe4000f8e020e */
[----:B------:R-:W-:Y:S01]  /*4d00*/  @!UP3 UIMAD UR13, UR6, UR10, UR13 ;  /* 0x0000000a060db2a4 */ /* 0x000fe2000f8e020d */
[----:B------:R-:W-:Y:S11]  /*4d10*/  BRA.U UP2, `(.L_x_89) ;  /* 0x0000000102107547 */ /* 0x000ff6000b800000 */
[----:B------:R-:W-:Y:S04]  /*4d20*/  MOV R6, UR46 ;  /* 0x0000002e00067c02 */ /* 0x000fe80008000f00 */
[----:B------:R-:W-:Y:S04]  /*4d30*/  SHF.L.U32 R6, R6, 0x1f, RZ ;  /* 0x0000001f06067819 */ /* 0x000fe800000006ff */
[----:B------:R-:W3:Y:S02]  /*4d40*/  SYNCS.PHASECHK.TRANS64.TRYWAIT P2, [UR21+0x98], R6 ;  /* 0x00009806ff0075a7 */ /* 0x000ee40008041115 */
[----:B---3--:R-:W-:Y:S05]  /*4d50*/  @!P2 BRA `(.L_x_90) ;  /* 0x000000480058a947 */ /* 0x008fea0003800000 */
.L_x_89:
[----:B------:R-:W-:Y:S05]  /*4d60*/  @!P1 BRA `(.L_x_91) ;  /* 0x0000000000309947 */ /* 0x000fea0003800000 */
[----:B------:R-:W-:Y:S01]  /*4d70*/  ISETP.NE.U32.AND P1, PT, R2, RZ, PT ;  /* 0x000000ff0200720c */ /* 0x000fe20003f25070 */
[----:B------:R-:W3:Y:S01]  /*4d80*/  LDCU.64 UR4, c[0x0][0x358] ;  /* 0x00006b00ff0477ac */ /* 0x000ee20008000a00 */
[----:B------:R-:W-:Y:S02]  /*4d90*/  IMAD.MOV.U32 R50, RZ, RZ, 0x1 ;  /* 0x00000001ff327424 */ /* 0x000fe400078e00ff */
[----:B------:R-:W-:Y:S11]  /*4da0*/  ISETP.NE.AND.EX P1, PT, R3, RZ, PT, P1 ;  /* 0x000000ff0300720c */ /* 0x000ff60003f25310 */
[----:B------:R-:W-:Y:S02]  /*4db0*/  @!UPT UIADD3 URZ, UPT, UPT, URZ, URZ, URZ ;  /* 0x000000fffffff290 */ /* 0x000fe4000fffe0ff */
[----:B------:R-:W4:Y:S01]  /*4dc0*/  @P1 LDC.64 R10, c[0x0][0x888] ;  /* 0x00022200ff0a1b82 */ /* 0x000f220000000a00 */
[----:B-1----:R-:W-:Y:S04]  /*4dd0*/  @P1 IMAD R0, R4, UR36, RZ ;  /* 0x0000002404001c24 */ /* 0x002fe8000f8e02ff */
[----:B----4-:R-:W-:Y:S04]  /*4de0*/  @P1 IMAD.WIDE R10, R0, 0x4, R10 ;  /* 0x00000004000a1825 */ /* 0x010fe800078e020a */
[----:B------:R-:W-:Y:S01]  /*4df0*/  HFMA2 R0, -RZ, RZ, 0, 5.9604644775390625e-08 ;  /* 0x00000001ff007431 */ /* 0x000fe200000001ff */
[----:B---3-5:R3:W5:Y:S04]  /*4e00*/  @P1 LDG.E R27, desc[UR4][R10.64] ;  /* 0x000000040a1b1981 */ /* 0x028768000c1e1900 */
[----:B------:R-:W-:Y:S01]  /*4e10*/  @!P1 PRMT R50, R0, 0x7610, R50 ;  /* 0x0000761000329816 */ /* 0x000fe20000000032 */
[----:B---3--:R-:W4:Y:S06]  /*4e20*/  @!P1 LDC R27, c[0x0][0x880] ;  /* 0x00022000ff1b9b82 */ /* 0x008f2c0000000800 */
.L_x_91:
[----:B----45:R-:W-:Y:S01]  /*4e30*/  @!P0 FSETP.EQ.AND P1, PT, R27, RZ, PT ;  /* 0x000000ff1b00820b */ /* 0x030fe20003f22000 */
[----:B------:R-:W-:Y:S01]  /*4e40*/  @!UPT UIADD3 URZ, UPT, UPT, URZ, URZ, URZ ;  /* 0x000000fffffff290 */ /* 0x000fe2000fffe0ff */
[----:B------:R-:W-:Y:S11]  /*4e50*/  @!P0 BRA `(.L_x_92) ;  /* 0x0000000000188947 */ /* 0x000ff60003800000 */
[----:B------:R-:W-:Y:S02]  /*4e60*/  LOP3.LUT P0, RZ, R50, 0xff, RZ, 0xc0, !PT ;  /* 0x000000ff32ff7812 */ /* 0x000fe4000780c0ff */
[----:B------:R-:W-:Y:S04]  /*4e70*/  ISETP.NE.U32.AND P1, PT, R2, RZ, PT ;  /* 0x000000ff0200720c */ /* 0x000fe80003f25070 */
[----:B------:R-:W-:Y:S04]  /*4e80*/  ISETP.NE.AND.EX P1, PT, R3, RZ, PT, P1 ;  /* 0x000000ff0300720c */ /* 0x000fe80003f25310 */
[----:B------:R-:W-:Y:S03]  /*4e90*/  PLOP3.LUT P1, PT, P1, PT, PT, 0x8, 0x80 ;  /* 0x000000000080781c */ /* 0x000fe60000f2e170 */
[----:B------:R-:W-:Y:S11]  /*4ea0*/  @P0 FSETP.EQ.AND P1, PT, R27, RZ, PT ;  /* 0x000000ff1b00020b */ /* 0x000ff60003f22000 */
[----:B------:R-:W-:Y:S02]  /*4eb0*/  @!UPT UIADD3 URZ, UPT, UPT, URZ, URZ, URZ ;  /* 0x000000fffffff290 */ /* 0x000fe4000fffe0ff */
.L_x_92:
[----:B------:R-:W3:Y:S01]  /*4ec0*/  SYNCS.PHASECHK.TRANS64.TRYWAIT P2, [UR21+0x70], R9 ;  /* 0x00007009ff0075a7 */ /* 0x000ee20008041115 */
[----:B------:R-:W-:Y:S04]  /*4ed0*/  ELECT P0, URZ, PT ;  /* 0x0000000000ff782f */ /* 0x000fe80003800000 */
[----:B------:R-:W-:Y:S11]  /*4ee0*/  PLOP3.LUT P1, PT, P1, P0, PT, 0xf2, 0x2f ;  /* 0x00000000002f781c */ /* 0x000ff60000f21e72 */
[----:B------:R-:W-:Y:S02]  /*4ef0*/  @!UPT UIADD3 URZ, UPT, UPT, URZ, URZ, URZ ;  /* 0x000000fffffff290 */ /* 0x000fe4000fffe0ff */
[----:B------:R-:W-:Y:S05]  /*4f00*/  @!P1 IADD3 R8, P0, PT, R16, 0x580, RZ ;  /* 0x0000058010089810 */ /* 0x000fea0007f1e0ff */
[----:B-1----:R-:W-:Y:S01]  /*4f10*/  @!P1 IMAD.X R6, RZ, RZ, R17, P0 ;  /* 0x000000ffff069224 */ /* 0x002fe200000e0611 */
[----:B---3--:R-:W-:Y:S07]  /*4f20*/  @!P2 BRA `(.L_x_93) ;  /* 0x0000004400fca947 */ /* 0x008fee0003800000 */
.L_x_185:
[----:B------:R-:W-:Y:S01]  /*4f30*/  @!P1 R2UR UR5, R8 ;  /* 0x00000000080592ca */ /* 0x000fe200000e0000 */
[----:B------:R-:W-:Y:S01]  /*4f40*/  VOTEU.ALL UP0, P1 ;  /* 0x0000000000ff7886 */ /* 0x000fe20000800000 */
[----:B------:R-:W-:Y:S01]  /*4f50*/  @!P1 R2UR UR4, R6 ;  /* 0x00000000060492ca */ /* 0x000fe200000e0000 */
[----:B------:R-:W-:Y:S01]  /*4f60*/  UMOV UR16, 0x0 ;  /* 0x0000000000107882 */ /* 0x000fe20000000000 */
[----:B------:R-:W-:Y:S01]  /*4f70*/  UMOV UR17, 0x10000000 ;  /* 0x1000000000117882 */ /* 0x000fe20000000000 */
[----:B------:R-:W-:Y:S01]  /*4f80*/  UMOV UR44, UR36 ;  /* 0x00000024002c7c82 */ /* 0x000fe20008000000 */
[----:B------:R-:W-:Y:S01]  /*4f90*/  @!UP0 UIADD3 UR40, UPT, UPT, UR21, 0x200, URZ ;  /* 0x0000020015288890 */ /* 0x000fe2000fffe0ff */
[----:B-1----:R-:W-:Y:S01]  /*4fa0*/  @!P1 IMAD.MOV.U32 R0, RZ, RZ, 0x1000 ;  /* 0x00001000ff009424 */ /* 0x002fe200078e00ff */
[----:B------:R-:W-:Y:S01]  /*4fb0*/  @!UP0 UIADD3 UR10, UPT, UPT, UR42, 0x40, URZ ;  /* 0x000000402a0a8890 */ /* 0x000fe2000fffe0ff */
[----:B------:R-:W-:Y:S01]  /*4fc0*/  @!P1 IADD3 R8, P0, PT, R16, 0x580, RZ ;  /* 0x0000058010089810 */ /* 0x000fe20007f1e0ff */
[----:B------:R-:W-:Y:S01]  /*4fd0*/  @!UP0 UIADD3 UR8, UPT, UPT, UR21, 0xa00, URZ ;  /* 0x00000a0015088890 */ /* 0x000fe2000fffe0ff */
[----:B------:R-:W-:Y:S02]  /*4fe0*/  VOTEU.ALL UP0, P1 ;  /* 0x0000000000ff7886 */ /* 0x000fe40000800000 */
[----:B------:R-:W-:Y:S01]  /*4ff0*/  IMAD.U32 R10, RZ, RZ, UR5 ;  /* 0x00000005ff0a7e24 */ /* 0x000fe2000f8e00ff */
[----:B------:R-:W-:Y:S01]  /*5000*/  UMOV UR9, UR41 ;  /* 0x0000002900097c82 */ /* 0x000fe20008000000 */
[----:B------:R-:W-:Y:S01]  /*5010*/  IMAD.U32 R11, RZ, RZ, UR4 ;  /* 0x00000004ff0b7e24 */ /* 0x000fe2000f8e00ff */
[----:B------:R-:W-:Y:S01]  /*5020*/  UMOV UR11, UR43 ;  /* 0x0000002b000b7c82 */ /* 0x000fe20008000000 */
[----:B------:R-:W-:Y:S01]  /*5030*/  UMOV UR12, UR36 ;  /* 0x00000024000c7c82 */ /* 0x000fe20008000000 */
[----:B------:R-:W-:Y:S01]  /*5040*/  @!P1 R2UR UR4, R10 ;  /* 0x000000000a0492ca */ /* 0x000fe200000e0000 */
[----:B------:R-:W-:Y:S01]  /*5050*/  UPRMT UR6, UR47, 0x654, UR41 ;  /* 0x000006542f067896 */ /* 0x000fe20008000029 */
[----:B------:R-:W-:Y:S01]  /*5060*/  @!P1 R2UR UR5, R11 ;  /* 0x000000000b0592ca */ /* 0x000fe200000e0000 */
[----:B------:R-:W-:Y:S11]  /*5070*/  @!P1 IMAD.X R6, RZ, RZ, R17, P0 ;  /* 0x000000ffff069224 */ /* 0x000ff600000e0611 */
[----:B------:R-:W-:Y:S01]  /*5080*/  @!UPT UIADD3 URZ, UPT, UPT, URZ, URZ, URZ ;  /* 0x000000fffffff290 */ /* 0x000fe2000fffe0ff */
[----:B------:R1:W-:Y:S01]  /*5090*/  @!UP0 UTMALDG.3D [UR40], [UR4], desc[UR16] ;  /* 0x00001028040085b4 */ /* 0x0003e20008011000 */
[----:B------:R-:W-:Y:S05]  /*50a0*/  VOTEU.ALL UP0, P1 ;  /* 0x0000000000ff7886 */ /* 0x000fea0000800000 */
[----:B------:R1:W-:Y:S01]  /*50b0*/  @!UP0 UTMALDG.3D [UR8], [UR4], desc[UR16] ;  /* 0x00001008040085b4 */ /* 0x0003e20008011000 */
[----:B------:R1:W-:Y:S01]  /*50c0*/  @!P1 SYNCS.ARRIVE.TRANS64.RED.A0TR RZ, [UR21+0x50], R0 ;  /* 0x00005000ffff99a7 */ /* 0x0003e20008300415 */
[----:B------:R-:W-:Y:S01]  /*50d0*/  SYNCS.ARRIVE.TRANS64.RED.A1T0 RZ, [UR6], RZ ;  /* 0x000000ffffff79a7 */ /* 0x000fe20008100406 */
[----:B------:R-:W3:Y:S02]  /*50e0*/  SYNCS.PHASECHK.TRANS64.TRYWAIT P2, [UR21+0x78], R9 ;  /* 0x00007809ff0075a7 */ /* 0x000ee40008041115 */
[----:B-1-3--:R-:W-:Y:S05]  /*50f0*/  @!P2 BRA `(.L_x_94) ;  /* 0x0000004400a0a947 */ /* 0x00afea0003800000 */
.L_x_187:
        /* <DEDUP_REMOVED lines=10> */
[----:B------:R-:W-:Y:S02]  /*51a0*/  @!UP0 UIADD3 UR10, UPT, UPT, UR42, 0x50, URZ ;  /* 0x000000502a0a8890 */ /* 0x000fe4000fffe0ff */
[----:B------:R-:W-:Y:S01]  /*51b0*/  @!UP0 UIADD3 UR8, UPT, UPT, UR21, 0x1a00, URZ ;  /* 0x00001a0015088890 */ /* 0x000fe2000fffe0ff */
[----:B------:R-:W-:Y:S01]  /*51c0*/  IMAD.U32 R10, RZ, RZ, UR5 ;  /* 0x00000005ff0a7e24 */ /* 0x000fe2000f8e00ff */
[----:B------:R-:W-:Y:S01]  /*51d0*/  VOTEU.ALL UP0, P1 ;  /* 0x0000000000ff7886 */ /* 0x000fe20000800000 */
[----:B------:R-:W-:Y:S01]  /*51e0*/  IMAD.U32 R11, RZ, RZ, UR4 ;  /* 0x00000004ff0b7e24 */ /* 0x000fe2000f8e00ff */
[----:B------:R-:W-:Y:S01]  /*51f0*/  UMOV UR9, UR33 ;  /* 0x0000002100097c82 */ /* 0x000fe20008000000 */
[----:B------:R-:W-:Y:S01]  /*5200*/  UMOV UR11, UR43 ;  /* 0x0000002b000b7c82 */ /* 0x000fe20008000000 */
[----:B------:R-:W-:Y:S01]  /*5210*/  @!P1 R2UR UR4, R10 ;  /* 0x000000000a0492ca */ /* 0x000fe200000e0000 */
[----:B------:R-:W-:Y:S01]  /*5220*/  UMOV UR12, UR36 ;  /* 0x00000024000c7c82 */ /* 0x000fe20008000000 */
[----:B------:R-:W-:Y:S01]  /*5230*/  @!P1 R2UR UR5, R11 ;  /* 0x000000000b0592ca */ /* 0x000fe200000e0000 */
[----:B------:R-:W-:Y:S01]  /*5240*/  UPRMT UR6, UR47, 0x654, UR33 ;  /* 0x000006542f067896 */ /* 0x000fe20008000021 */
[----:B------:R-:W-:Y:S11]  /*5250*/  @!P1 IMAD.X R6, RZ, RZ, R17, P0 ;  /* 0x000000ffff069224 */ /* 0x000ff600000e0611 */
[----:B------:R1:W-:Y:S01]  /*5260*/  @!UP0 UTMALDG.3D [UR32], [UR4], desc[UR16] ;  /* 0x00001020040085b4 */ /* 0x0003e20008011000 */
[----:B------:R-:W-:Y:S05]  /*5270*/  VOTEU.ALL UP0, P1 ;  /* 0x0000000000ff7886 */ /* 0x000fea0000800000 */
[----:B------:R1:W-:Y:S01]  /*5280*/  @!UP0 UTMALDG.3D [UR8], [UR4], desc[UR16] ;  /* 0x00001008040085b4 */ /* 0x0003e20008011000 */
[----:B------:R1:W-:Y:S01]  /*5290*/  @!P1 SYNCS.ARRIVE.TRANS64.RED.A0TR RZ, [UR21+0x58], R0 ;  /* 0x00005800ffff99a7 */ /* 0x0003e20008300415 */
[----:B------:R-:W-:Y:S01]  /*52a0*/  SYNCS.ARRIVE.TRANS64.RED.A1T0 RZ, [UR6], RZ ;  /* 0x000000ffffff79a7 */ /* 0x000fe20008100406 */
[----:B------:R-:W3:Y:S02]  /*52b0*/  SYNCS.PHASECHK.TRANS64.TRYWAIT P2, [UR21+0x80], R9 ;  /* 0x00008009ff0075a7 */ /* 0x000ee40008041115 */
[----:B-1-3--:R-:W-:Y:S05]  /*52c0*/  @!P2 BRA `(.L_x_95) ;  /* 0x000000440044a947 */ /* 0x00afea0003800000 */
.L_x_189:
        /* <DEDUP_REMOVED lines=9> */
[----:B------:R-:W-:Y:S01]  /*5360*/  VIADD R14, R14, 0x1 ;  /* 0x000000010e0e7836 */ /* 0x000fe20000000000 */
        /* <DEDUP_REMOVED lines=10> */
[----:B------:R-:W-:Y:S01]  /*5410*/  UMOV UR12, UR36 ;  /* 0x00000024000c7c82 */ /* 0x000fe20008000000 */
[----:B------:R-:W-:Y:S11]  /*5420*/  UPRMT UR6, UR47, 0x654, UR25 ;  /* 0x000006542f067896 */ /* 0x000ff60008000019 */
[----:B------:R1:W-:Y:S01]  /*5430*/  @!UP0 UTMALDG.3D [UR24], [UR4], desc[UR16] ;  /* 0x00001018040085b4 */ /* 0x0003e20008011000 */
[----:B------:R-:W-:Y:S05]  /*5440*/  VOTEU.ALL UP0, P1 ;  /* 0x0000000000ff7886 */ /* 0x000fea0000800000 */
[----:B------:R1:W-:Y:S01]  /*5450*/  @!UP0 UTMALDG.3D [UR8], [UR4], desc[UR16] ;  /* 0x00001008040085b4 */ /* 0x0003e20008011000 */
[----:B------:R1:W-:Y:S01]  /*5460*/  @!P1 SYNCS.ARRIVE.TRANS64.RED.A0TR RZ, [UR21+0x60], R0 ;  /* 0x00006000ffff99a7 */ /* 0x0003e20008300415 */
[----:B------:R-:W-:Y:S01]  /*5470*/  SYNCS.ARRIVE.TRANS64.RED.A1T0 RZ, [UR6], RZ ;  /* 0x000000ffffff79a7 */ /* 0x000fe20008100406 */
[----:B------:R-:W3:Y:S02]  /*5480*/  SYNCS.PHASECHK.TRANS64.TRYWAIT P0, [UR21+0x88], R9 ;  /* 0x00008809ff0075a7 */ /* 0x000ee40008001115 */
[----:B-1-3--:R-:W-:Y:S05]  /*5490*/  @!P0 BRA `(.L_x_96) ;  /* 0x0000004000e88947 */ /* 0x00afea0003800000 */
.L_x_191:
[----:B------:R-:W-:Y:S01]  /*54a0*/  UPLOP3.LUT UP2, UPT, UPT, UPT, UPT, 0x80, 0x8 ;  /* 0x000000000008789c */ /* 0x000fe20003f4f070 */
[----:B------:R-:W-:Y:S01]  /*54b0*/  @!P1 IADD3 R6, P0, PT, R16, 0x580, RZ ;  /* 0x0000058010069810 */ /* 0x000fe20007f1e0ff */
[----:B------:R-:W-:Y:S01]  /*54c0*/  UMOV UR6, 0x0 ;  /* 0x0000000000067882 */ /* 0x000fe20000000000 */
[----:B------:R-:W-:Y:S01]  /*54d0*/  UMOV UR7, 0x10000000 ;  /* 0x1000000000077882 */ /* 0x000fe20000000000 */
[----:B------:R-:W-:Y:S01]  /*54e0*/  VOTEU.ALL UP0, P1 ;  /* 0x0000000000ff7886 */ /* 0x000fe20000800000 */
[----:B------:R-:W-:Y:S01]  /*54f0*/  @!P1 R2UR UR5, R6 ;  /* 0x00000000060592ca */ /* 0x000fe200000e0000 */
[----:B-1----:R-:W-:Y:S01]  /*5500*/  @!P1 IMAD.X R0, RZ, RZ, R17, P0 ;  /* 0x000000ffff009224 */ /* 0x002fe200000e0611 */
[----:B------:R-:W-:Y:S01]  /*5510*/  UMOV UR19, UR43 ;  /* 0x0000002b00137c82 */ /* 0x000fe20008000000 */
[----:B------:R-:W-:Y:S01]  /*5520*/  UMOV UR20, UR36 ;  /* 0x0000002400147c82 */ /* 0x000fe20008000000 */
[----:B------:R-:W-:Y:S01]  /*5530*/  @!UP0 UIADD3 UR18, UPT, UPT, UR42, 0x30, URZ ;  /* 0x000000302a128890 */ /* 0x000fe2000fffe0ff */
[----:B------:R-:W-:Y:S01]  /*5540*/  R2UR UR24, R52 ;  /* 0x00000000341872ca */ /* 0x000fe200000e0000 */
[----:B------:R-:W-:Y:S01]  /*5550*/  @!UP0 UIADD3 UR16, UPT, UPT, UR21, 0x3200, URZ ;  /* 0x0000320015108890 */ /* 0x000fe2000fffe0ff */
[----:B------:R-:W-:Y:S01]  /*5560*/  @!P1 R2UR UR4, R0 ;  /* 0x00000000000492ca */ /* 0x000fe200000e0000 */
[----:B------:R-:W-:Y:S01]  /*5570*/  @!UP0 UIADD3 UR17, UPT, UPT, UR21, 0x68, URZ ;  /* 0x0000006815118890 */ /* 0x000fe2000fffe0ff */
[----:B------:R-:W-:Y:S01]  /*5580*/  ISETP.NE.AND P0, PT, R14, 0x2, PT ;  /* 0x000000020e00780c */ /* 0x000fe20003f05270 */
[----:B------:R-:W-:Y:S01]  /*5590*/  @!UP0 UIADD3 UR10, UPT, UPT, UR42, 0x70, URZ ;  /* 0x000000702a0a8890 */ /* 0x000fe2000fffe0ff */
[----:B------:R-:W-:Y:S01]  /*55a0*/  LOP3.LUT R15, R15, 0x1, RZ, 0x3c, !PT ;  /* 0x000000010f0f7812 */ /* 0x000fe200078e3cff */
[----:B------:R-:W-:Y:S01]  /*55b0*/  @!UP0 UIADD3 UR8, UPT, UPT, UR21, 0x3a00, URZ ;  /* 0x00003a0015088890 */ /* 0x000fe2000fffe0ff */
[----:B------:R-:W-:Y:S01]  /*55c0*/  IMAD.U32 R8, RZ, RZ, UR5 ;  /* 0x00000005ff087e24 */ /* 0x000fe2000f8e00ff */
[----:B------:R-:W-:Y:S01]  /*55d0*/  VOTEU.ALL UP0, P1 ;  /* 0x0000000000ff7886 */ /* 0x000fe20000800000 */
[----:B------:R-:W-:Y:S01]  /*55e0*/  UMOV UR11, UR43 ;  /* 0x0000002b000b7c82 */ /* 0x000fe20008000000 */
[----:B------:R-:W-:Y:S01]  /*55f0*/  UMOV UR12, UR36 ;  /* 0x00000024000c7c82 */ /* 0x000fe20008000000 */
[----:B------:R-:W-:Y:S01]  /*5600*/  UMOV UR9, UR17 ;  /* 0x0000001100097c82 */ /* 0x000fe20008000000 */
[----:B------:R-:W-:Y:S01]  /*5610*/  SEL R0, RZ, 0x1, P0 ;  /* 0x00000001ff007807 */ /* 0x000fe20000000000 */
[----:B------:R-:W-:Y:S01]  /*5620*/  UIADD3 UR24, UPT, UPT, UR14, UR24, URZ ;  /* 0x000000180e187290 */ /* 0x000fe2000fffe0ff */
[----:B------:R-:W-:Y:S01]  /*5630*/  IMAD.U32 R9, RZ, RZ, UR4 ;  /* 0x00000004ff097e24 */ /* 0x000fe2000f8e00ff */
[----:B------:R-:W-:Y:S01]  /*5640*/  @!P1 R2UR UR4, R8 ;  /* 0x00000000080492ca */ /* 0x000fe200000e0000 */
[----:B------:R-:W-:Y:S01]  /*5650*/  UMOV UR36, UR29 ;  /* 0x0000001d00247c82 */ /* 0x000fe20008000000 */
[----:B------:R-:W-:Y:S02]  /*5660*/  LOP3.LUT R13, R13, R0, RZ, 0x3c, !PT ;  /* 0x000000000d0d7212 */ /* 0x000fe400078e3cff */
[----:B------:R-:W-:Y:S02]  /*5670*/  @!P1 R2UR UR5, R9 ;  /* 0x00000000090592ca */ /* 0x000fe400000e0000 */
[----:B------:R-:W-:Y:S11]  /*5680*/  SEL R14, R14, RZ, P0 ;  /* 0x000000ff0e0e7207 */ /* 0x000ff60000000000 */
[----:B------:R1:W-:Y:S01]  /*5690*/  @!UP0 UTMALDG.3D [UR16], [UR4], desc[UR6] ;  /* 0x00000610040085b4 */ /* 0x0003e20008011000 */
[----:B------:R-:W-:Y:S05]  /*56a0*/  VOTEU.ALL UP0, P1 ;  /* 0x0000000000ff7886 */ /* 0x000fea0000800000 */
[----:B------:R3:W-:Y:S01]  /*56b0*/  @!UP0 UTMALDG.3D [UR8], [UR4], desc[UR6] ;  /* 0x00000608040085b4 */ /* 0x0007e20008011000 */
[----:B------:R3:W-:Y:S01]  /*56c0*/  @!P1 SYNCS.ARRIVE.TRANS64.RED.A0TR RZ, [UR21+0x68], R7 ;  /* 0x00006807ffff99a7 */ /* 0x0007e20008300415 */
[----:B------:R-:W-:Y:S01]  /*56d0*/  SYNCS.ARRIVE.TRANS64.RED.A1T0 RZ, [UR37], RZ ;  /* 0x000000ffffff79a7 */ /* 0x000fe20008100425 */
[----:B-1----:R-:W-:Y:S01]  /*56e0*/  UIADD3 UR20, UPT, UPT, UR13, UR63, URZ ;  /* 0x0000003f0d147290 */ /* 0x002fe2000fffe0ff */
[----:B------:R-:W-:Y:S11]  /*56f0*/  BRA.U UP1, `(.L_x_97) ;  /* 0xfffffff101047547 */ /* 0x000ff6000b83ffff */
[----:B------:R-:W-:-:S04]  /*5700*/  SHF.L.U32 R2, R15, 0x1f, RZ ;  /* 0x0000001f0f027819 */ /* 0x000fc800000006ff */
[----:B------:R-:W1:Y:S02]  /*5710*/  SYNCS.PHASECHK.TRANS64.TRYWAIT P0, [UR21+0x70], R2 ;  /* 0x00007002ff0075a7 */ /* 0x000e640008001115 */
[----:B-1----:R-:W-:Y:S05]  /*5720*/  @!P0 BRA `(.L_x_98) ;  /* 0x00000040005c8947 */ /* 0x002fea0003800000 */
.L_x_193:
[----:B------:R-:W4:Y:S02]  /*5730*/  SYNCS.PHASECHK.TRANS64.TRYWAIT P0, [UR21+0x78], R2 ;  /* 0x00007802ff0075a7 */ /* 0x000f240008001115 */
[----:B----4-:R-:W-:Y:S05]  /*5740*/  @!P0 BRA `(.L_x_99) ;  /* 0x00000040006c8947 */ /* 0x010fea0003800000 */
.L_x_195:
[----:B------:R-:W4:Y:S02]  /*5750*/  SYNCS.PHASECHK.TRANS64.TRYWAIT P0, [UR21+0x80], R2 ;  /* 0x00008002ff0075a7 */ /* 0x000f240008001115 */
[----:B----4-:R-:W-:Y:S05]  /*5760*/  @!P0 BRA `(.L_x_100) ;  /* 0x00000040007c8947 */ /* 0x010fea0003800000 */
.L_x_197:
[----:B-1----:R-:W-:-:S07]  /*5770*/  MOV R0, UR21 ;  /* 0x0000001500007c02 */ /* 0x002fce0008000f00 */
.L_x_101:
[----:B-1----:R-:W-:-:S04]  /*5780*/  SHF.L.U32 R2, R15, 0x1f, RZ ;  /* 0x0000001f0f027819 */ /* 0x002fc800000006ff */
[----:B------:R1:W4:Y:S03]  /*5790*/  SYNCS.PHASECHK.TRANS64.TRYWAIT P0, [R0+URZ+0x88], R2 ;  /* 0x00008802000075a7 */ /* 0x00032600080011ff */
[----:B----4-:R-:W-:Y:S05]  /*57a0*/  @!P0 NANOSLEEP.SYNCS 0x989680 ;  /* 0x009896800000895d */ /* 0x010fea0003900000 */
[----:B------:R-:W4:Y:S02]  /*57b0*/  @!P0 SYNCS.PHASECHK.TRANS64 P0, [R0+URZ+0x88], R2 ;  /* 0x00008802000085a7 */ /* 0x000f2400080010ff */
[----:B--234-:R-:W-:Y:S05]  /*57c0*/  @P0 EXIT ;  /* 0x000000000000094d */ /* 0x01cfea0003800000 */
[----:B------:R-:W-:Y:S05]  /*57d0*/  BRA `(.L_x_101) ;  /* 0xfffffffc00e87947 */ /* 0x000fea000383ffff */
.L_x_86:
[----:B------:R-:W-:-:S06]  /*57e0*/  UISETP.GE.AND UP0, UPT, UR23, 0x4, UPT ;  /* 0x000000041700788c */ /* 0x000fcc000bf06270 */
[----:B------:R-:W-:-:S13]  /*57f0*/  PLOP3.LUT P0, PT, PT, PT, UP0, 0x80, 0x8 ;  /* 0x000000000008781c */ /* 0x000fda0003f0f008 */
[----:B-1----:R-:W-:Y:S05]  /*5800*/  @!P0 EXIT ;  /* 0x000000000000894d */ /* 0x002fea0003800000 */
[----:B------:R-:W-:Y:S01]  /*5810*/  BAR.SYNC.DEFER_BLOCKING 0x6, 0xa0 ;  /* 0x0182800000007b1d */ /* 0x000fe20000010000 */
[----:B------:R-:W-:Y:S01]  /*5820*/  IMAD.SHL.U32 R49, R61, 0x10, RZ ;  /* 0x000000103d317824 */ /* 0x000fe200078e00ff */
[----:B------:R-:W-:Y:S01]  /*5830*/  CS2R R58, SRZ ;  /* 0x00000000003a7805 */ /* 0x000fe2000001ff00 */
[----:B------:R-:W-:Y:S02]  /*5840*/  IMAD.SHL.U32 R5, R51, 0x200, RZ ;  /* 0x0000020033057824 */ /* 0x000fe400078e00ff */
[----:B------:R-:W-:Y:S01]  /*5850*/  IMAD.U32 R23, R61, 0x10000, RZ ;  /* 0x000100003d177824 */ /* 0x000fe200078e00ff */
[----:B------:R-:W-:Y:S01]  /*5860*/  UMOV UR43, 0x400 ;  /* 0x00000400002b7882 */ /* 0x000fe20000000000 */
[----:B------:R-:W-:Y:S01]  /*5870*/  LOP3.LUT R48, R49, 0x5b0, RZ, 0xc0, !PT ;  /* 0x000005b031307812 */ /* 0x000fe200078ec0ff */
[----:B------:R-:W-:Y:S01]  /*5880*/  ULEA UR43, UR47, UR43, 0x18 ;  /* 0x0000002b2f2b7291 */ /* 0x000fe2000f8ec0ff */
[----:B------:R-:W1:Y:S01]  /*5890*/  LDC.64 R44, c[0x0][0x888] ;  /* 0x00022200ff2c7b82 */ /* 0x000e620000000a00 */
[----:B------:R-:W-:Y:S01]  /*58a0*/  IMAD.SHL.U32 R4, R61, 0x2, RZ ;  /* 0x000000023d047824 */ /* 0x000fe200078e00ff */
[----:B------:R-:W-:Y:S01]  /*58b0*/  LOP3.LUT R48, R48, 0x200, R5, 0xf8, !PT ;  /* 0x0000020030307812 */ /* 0x000fe200078ef805 */
[----:B------:R-:W-:Y:S01]  /*58c0*/  IMAD.SHL.U32 R5, R51, 0x200000, RZ ;  /* 0x0020000033057824 */ /* 0x000fe200078e00ff */
[C---:B------:R-:W-:Y:S01]  /*58d0*/  LOP3.LUT R6, R49.reuse, 0x40, RZ, 0xc0, !PT ;  /* 0x0000004031067812 */ /* 0x040fe200078ec0ff */
[----:B------:R-:W-:Y:S01]  /*58e0*/  UIADD3 UR4, UPT, UPT, UR43, 0x200, URZ ;  /* 0x000002002b047890 */ /* 0x000fe2000fffe0ff */
[----:B------:R-:W-:Y:S01]  /*58f0*/  LOP3.LUT P0, RZ, R49, 0x40, RZ, 0xc0, !PT ;  /* 0x0000004031ff7812 */ /* 0x000fe2000780c0ff */
[----:B------:R-:W-:Y:S01]  /*5900*/  IMAD.MOV.U32 R60, RZ, RZ, 0x1 ;  /* 0x00000001ff3c7424 */ /* 0x000fe200078e00ff */
[----:B------:R-:W2:Y:S01]  /*5910*/  LDC.64 R46, c[0x0][0x890] ;  /* 0x00022400ff2e7b82 */ /* 0x000ea20000000a00 */
[----:B------:R-:W-:Y:S01]  /*5920*/  LOP3.LUT R5, R5, 0x200000, RZ, 0xc0, !PT ;  /* 0x0020000005057812 */ /* 0x000fe200078ec0ff */
[----:B------:R-:W-:Y:S01]  /*5930*/  IMAD.MOV.U32 R22, RZ, RZ, RZ ;  /* 0x000000ffff167224 */ /* 0x000fe200078e00ff */
[----:B------:R-:W-:Y:S01]  /*5940*/  LOP3.LUT R4, R6, 0x8, R4, 0xf8, !PT ;  /* 0x0000000806047812 */ /* 0x000fe200078ef804 */
[----:B------:R-:W-:Y:S01]  /*5950*/  IMAD.MOV.U32 R56, RZ, RZ, RZ ;  /* 0x000000ffff387224 */ /* 0x000fe200078e00ff */
[----:B------:R-:W-:Y:S01]  /*5960*/  LOP3.LUT R23, R5, 0x400000, R23, 0xf8, !PT ;  /* 0x0040000005177812 */ /* 0x000fe200078ef817 */
[----:B------:R-:W-:Y:S01]  /*5970*/  IMAD.U32 R53, RZ, RZ, UR4 ;  /* 0x00000004ff357e24 */ /* 0x000fe2000f8e00ff */
[----:B------:R-:W3:Y:S01]  /*5980*/  LDS R0, [UR43+0x150] ;  /* 0x0001502bff007984 */ /* 0x000ee20008000800 */
[----:B------:R-:W4:Y:S01]  /*5990*/  LDC.64 R42, c[0x0][0x8b0] ;  /* 0x00022c00ff2a7b82 */ /* 0x000f220000000a00 */
[----:B------:R-:W-:Y:S01]  /*59a0*/  LOP3.LUT R48, R48, R4, RZ, 0xfc, !PT ;  /* 0x0000000430307212 */ /* 0x000fe200078efcff */
[----:B------:R-:W1:Y:S01]  /*59b0*/  LDCU UR60, c[0x0][0x370] ;  /* 0x00006e00ff3c77ac */ /* 0x000e620008000800 */
[----:B------:R-:W-:Y:S01]  /*59c0*/  LOP3.LUT R61, R61, 0x60, RZ, 0xc0, !PT ;  /* 0x000000603d3d7812 */ /* 0x000fe200078ec0ff */
[----:B------:R-:W1:Y:S04]  /*59d0*/  LDCU UR42, c[0x0][0xb0c] ;  /* 0x00016180ff2a77ac */ /* 0x000e680008000800 */
[----:B------:R-:W1:Y:S01]  /*59e0*/  LDC.64 R40, c[0x0][0x8a8] ;  /* 0x00022a00ff287b82 */ /* 0x000e620000000a00 */
[----:B------:R-:W1:Y:S01]  /*59f0*/  LDCU UR39, c[0x0][0xb30] ;  /* 0x00016600ff2777ac */ /* 0x000e620008000800 */
[----:B------:R-:W1:Y:S01]  /*5a00*/  LDCU.64 UR54, c[0x0][0x888] ;  /* 0x00011100ff3677ac */ /* 0x000e620008000a00 */
[----:B------:R-:W1:Y:S01]  /*5a10*/  LDCU.64 UR40, c[0x0][0xb28] ;  /* 0x00016500ff2877ac */ /* 0x000e620008000a00 */
[----:B------:R-:W1:Y:S01]  /*5a20*/  LDCU.128 UR56, c[0x0][0xb10] ;  /* 0x00016200ff3877ac */ /* 0x000e620008000c00 */
[----:B------:R-:W1:Y:S01]  /*5a30*/  LDCU UR53, c[0x0][0x374] ;  /* 0x00006e80ff3577ac */ /* 0x000e620008000800 */
[----:B------:R-:W-:Y:S01]  /*5a40*/  UMOV UR52, URZ ;  /* 0x000000ff00347c82 */ /* 0x000fe20008000000 */
[----:B------:R-:W-:Y:S01]  /*5a50*/  UMOV UR46, URZ ;  /* 0x000000ff002e7c82 */ /* 0x000fe20008000000 */
[----:B---3--:R-:W-:Y:S01]  /*5a60*/  IMAD.IADD R23, R0, 0x1, R23 ;  /* 0x0000000100177824 */ /* 0x008fe200078e0217 */
[----:B--2---:R-:W-:-:S07]  /*5a70*/  P2R R0, PR, RZ, 0x1 ;  /* 0x00000001ff007803 */ /* 0x004fce0000000000 */
.L_x_145:
[----:B------:R-:W-:Y:S02]  /*5a80*/  LEA R3, R56, UR43, 0x3 ;  /* 0x0000002b38037c11 */ /* 0x000fe4000f8e18ff */
[----:B------:R-:W-:Y:S02]  /*5a90*/  SHF.L.U32 R0, R58, 0x1f, RZ ;  /* 0x0000001f3a007819 */ /* 0x000fe400000006ff */
[----:B-1----:R-:W-:Y:S02]  /*5aa0*/  LEA R4, R56, UR43, 0x4 ;  /* 0x0000002b38047c11 */ /* 0x002fe4000f8e20ff */
[----:B------:R-:W2:Y:S02]  /*5ab0*/  SYNCS.PHASECHK.TRANS64.TRYWAIT P0, [R3+URZ+0xa0], R0 ;  /* 0x0000a000030075a7 */ /* 0x000ea400080011ff */
[----:B--2---:R-:W-:Y:S05]  /*5ac0*/  @!P0 BRA `(.L_x_102) ;  /* 0x0000003c00bc8947 */ /* 0x004fea0003800000 */
.L_x_198:
[----:B------:R-:W3:Y:S01]  /*5ad0*/  LDS.128 R4, [R4+0x130] ;  /* 0x0001300004047984 */ /* 0x000ee20000000c00 */
[----:B------:R-:W-:Y:S01]  /*5ae0*/  UISETP.GE.AND UP0, UPT, UR45, 0x1, UPT ;  /* 0x000000012d00788c */ /* 0x000fe2000bf06270 */
[----:B------:R-:W-:Y:S01]  /*5af0*/  @!PT LDS RZ, [RZ] ;  /* 0x00000000fffff984 */ /* 0x000fe20000000800 */
[----:B------:R-:W-:Y:S01]  /*5b00*/  @!PT LDS RZ, [RZ] ;  /* 0x00000000fffff984 */ /* 0x000fe20000000800 */
[----:B------:R-:W-:Y:S01]  /*5b10*/  @!PT LDS RZ, [RZ] ;  /* 0x00000000fffff984 */ /* 0x000fe20000000800 */
[----:B------:R-:W-:Y:S01]  /*5b20*/  @!PT LDS RZ, [RZ] ;  /* 0x00000000fffff984 */ /* 0x000fe20000000800 */
[----:B------:R1:W-:Y:S06]  /*5b30*/  MEMBAR.ALL.CTA ;  /* 0x0000000000007992 */ /* 0x0003ec0000008000 */
[----:B-1----:R-:W1:Y:S01]  /*5b40*/  FENCE.VIEW.ASYNC.S ;  /* 0x00000000000073c6 */ /* 0x002e620000000000 */
[----:B---3--:R-:W-:Y:S11]  /*5b50*/  LOP3.LUT P0, RZ, R6, 0x1, RZ, 0xc0, !PT ;  /* 0x0000000106ff7812 */ /* 0x008ff6000780c0ff */
[----:B------:R-:W-:Y:S02]  /*5b60*/  @!UPT UIADD3 URZ, UPT, UPT, URZ, URZ, URZ ;  /* 0x000000fffffff290 */ /* 0x000fe4000fffe0ff */
[----:B-1----:R-:W-:Y:S01]  /*5b70*/  VOTEU.ANY UP1, P0 ;  /* 0x0000000000ff7886 */ /* 0x002fe20000020100 */
[----:B------:R-:W-:Y:S01]  /*5b80*/  PLOP3.LUT P0, PT, PT, PT, UP1, 0x80, 0x8 ;  /* 0x000000000008781c */ /* 0x000fe20003f0f018 */
[----:B------:R-:W-:Y:S11]  /*5b90*/  UP2UR UR62, UPR, URZ, 0x2 ;  /* 0x00000002ff3e7883 */ /* 0x000ff60008000000 */
[----:B------:R-:W-:Y:S01]  /*5ba0*/  @!UPT UIADD3 URZ, UPT, UPT, URZ, URZ, URZ ;  /* 0x000000fffffff290 */ /* 0x000fe2000fffe0ff */
[----:B--2---:R-:W-:Y:S02]  /*5bb0*/  @P0 SHF.R.U32.HI R0, RZ, 0x10, R5 ;  /* 0x00000010ff000819 */ /* 0x004fe40000011605 */
        /* <DEDUP_REMOVED lines=12> */
[----:B------:R-:W2:Y:S01]  /*5c80*/  LDCU UR12, c[0x0][0xb20] ;  /* 0x00016400ff0c77ac */ /* 0x000ea20008000800 */
[----:B------:R-:W-:Y:S02]  /*5c90*/  UIMAD.WIDE.U32 UR4, UR53, UR59, URZ ;  /* 0x0000003b350472a5 */ /* 0x000fe4000f8e00ff */
[----:B------:R-:W-:Y:S02]  /*5ca0*/  UIMAD.WIDE.U32 UR6, UR60, UR56, URZ ;  /* 0x000000383c0672a5 */ /* 0x000fe4000f8e00ff */
[----:B------:R-:W-:Y:S02]  /*5cb0*/  UISETP.NE.AND UP0, UPT, UR58, 0x1, UPT ;  /* 0x000000013a00788c */ /* 0x000fe4000bf05270 */
[----:B------:R-:W-:Y:S02]  /*5cc0*/  UIMAD.WIDE.U32 UR8, UR37, UR59, URZ ;  /* 0x0000003b250872a5 */ /* 0x000fe4000f8e00ff */
[----:B------:R-:W-:Y:S02]  /*5cd0*/  UIMAD.WIDE.U32 UR10, UR38, UR56, URZ ;  /* 0x00000038260a72a5 */ /* 0x000fe4000f8e00ff */
[----:B------:R-:W-:Y:S02]  /*5ce0*/  UISETP.NE.AND UP1, UPT, UR42, 0x1, UPT ;  /* 0x000000012a00788c */ /* 0x000fe4000bf25270 */
[----:B------:R-:W-:Y:S01]  /*5cf0*/  UISETP.NE.AND UP2, UPT, UR45, 0x1, UPT ;  /* 0x000000012d00788c */ /* 0x000fe2000bf45270 */
[----:B------:R-:W-:Y:S02]  /*5d00*/  UMOV UR4, UR5 ;  /* 0x0000000500047c82 */ /* 0x000fe40008000000 */
[----:B--2---:R-:W-:Y:S03]  /*5d10*/  USHF.R.U32.HI UR5, URZ, UR12, UR4 ;  /* 0x0000000cff057299 */ /* 0x004fe60008011604 */
[----:B------:R-:W-:Y:S02]  /*5d20*/  UMOV UR4, UR7 ;  /* 0x0000000700047c82 */ /* 0x000fe40008000000 */
[----:B------:R-:W-:Y:S02]  /*5d30*/  USHF.R.U32.HI UR7, URZ, UR57, UR4 ;  /* 0x00000039ff077299 */ /* 0x000fe40008011604 */
[----:B------:R-:W-:Y:S02]  /*5d40*/  USEL UR4, UR53, UR5, !UP0 ;  /* 0x0000000535047287 */ /* 0x000fe4000c000000 */
[----:B------:R-:W-:Y:S01]  /*5d50*/  USEL UR7, UR60, UR7, !UP1 ;  /* 0x000000073c077287 */ /* 0x000fe2000c800000 */
[----:B------:R-:W-:Y:S01]  /*5d60*/  UMOV UR5, UR9 ;  /* 0x0000000900057c82 */ /* 0x000fe20008000000 */
[----:B------:R-:W-:Y:S02]  /*5d70*/  UIMAD.WIDE.U32 UR8, UR4, UR40, URZ ;  /* 0x00000028040872a5 */ /* 0x000fe4000f8e00ff */
[----:B------:R-:W-:Y:S03]  /*5d80*/  USHF.R.U32.HI UR6, URZ, UR12, UR5 ;  /* 0x0000000cff067299 */ /* 0x000fe60008011605 */
[----:B------:R-:W-:Y:S01]  /*5d90*/  UMOV UR5, UR11 ;  /* 0x0000000b00057c82 */ /* 0x000fe20008000000 */
[----:B------:R-:W-:Y:S02]  /*5da0*/  UIMAD.WIDE.U32 UR10, UR7, UR40, URZ ;  /* 0x00000028070a72a5 */ /* 0x000fe4000f8e00ff */
[----:B------:R-:W-:Y:S02]  /*5db0*/  USHF.R.U32.HI UR12, URZ, UR57, UR5 ;  /* 0x00000039ff0c7299 */ /* 0x000fe40008011605 */
[----:B------:R-:W-:Y:S01]  /*5dc0*/  USEL UR6, UR37, UR6, !UP0 ;  /* 0x0000000625067287 */ /* 0x000fe2000c000000 */
[----:B------:R-:W-:Y:S02]  /*5dd0*/  UMOV UR5, UR9 ;  /* 0x0000000900057c82 */ /* 0x000fe40008000000 */
[----:B------:R-:W-:Y:S01]  /*5de0*/  UMOV UR10, UR11 ;  /* 0x0000000b000a7c82 */ /* 0x000fe20008000000 */
[----:B------:R-:W-:Y:S02]  /*5df0*/  @UP2 USHF.R.U32.HI UR4, URZ, UR41, UR5 ;  /* 0x00000029ff042299 */ /* 0x000fe40008011605 */
[----:B------:R-:W-:Y:S02]  /*5e00*/  @UP2 USHF.R.U32.HI UR7, URZ, UR41, UR10 ;  /* 0x00000029ff072299 */ /* 0x000fe4000801160a */
[----:B------:R-:W-:Y:S02]  /*5e10*/  UIMAD UR4, UR45, UR4, URZ ;  /* 0x000000042d0472a4 */ /* 0x000fe4000f8e02ff */
        /* <DEDUP_REMOVED lines=8> */
[----:B------:R-:W-:Y:S02]  /*5ea0*/  USEL UR11, UR6, UR4, !UP2 ;  /* 0x00000004060b7287 */ /* 0x000fe4000d000000 */
[----:B------:R-:W-:Y:S02]  /*5eb0*/  UIADD3 UR8, UPT, UPT, -UR5, URZ, URZ ;  /* 0x000000ff05087290 */ /* 0x000fe4000fffe1ff */
[----:B------:R-:W-:Y:S01]  /*5ec0*/  UIADD3 UR10, UPT, UPT, -UR11, URZ, URZ ;  /* 0x000000ff0b0a7290 */ /* 0x000fe2000fffe1ff */
[----:B------:R-:W-:Y:S01]  /*5ed0*/  @!UP0 UMOV UR4, UR9 ;  /* 0x0000000900048c82 */ /* 0x000fe20008000000 */
[----:B------:R-:W-:Y:S02]  /*5ee0*/  UIADD3 UR9, UPT, UPT, -UR6, URZ, URZ ;  /* 0x000000ff06097290 */ /* 0x000fe4000fffe1ff */
[----:B------:R-:W-:Y:S02]  /*5ef0*/  @!UP0 USHF.R.U32.HI UR4, URZ, UR41, UR4 ;  /* 0x00000029ff048299 */ /* 0x000fe40008011604 */
[----:B------:R-:W-:Y:S02]  /*5f00*/  UIMAD UR10, UR45, UR10, UR6 ;  /* 0x0000000a2d0a72a4 */ /* 0x000fe4000f8e0206 */
[----:B------:R-:W-:Y:S04]  /*5f10*/  @!UP0 USEL UR4, UR5, UR4, !UP2 ;  /* 0x0000000405048287 */ /* 0x000fe8000d000000 */
[----:B------:R-:W-:Y:S02]  /*5f20*/  @!UP0 UIMAD UR10, UR7, UR10, UR4 ;  /* 0x0000000a070a82a4 */ /* 0x000fe4000f8e0204 */
[----:B------:R-:W-:Y:S02]  /*5f30*/  @!UP0 UIADD3 UR11, UPT, UPT, UR11, -UR4, URZ ;  /* 0x800000040b0b8290 */ /* 0x000fe4000fffe0ff */
[----:B------:R-:W-:Y:S02]  /*5f40*/  UIMAD UR7, UR42, UR8, UR38 ;  /* 0x000000082a0772a4 */ /* 0x000fe4000f8e0226 */
[----:B------:R-:W-:Y:S02]  /*5f50*/  @!UP0 UIMAD UR6, UR11, UR45, UR5 ;  /* 0x0000002d0b0682a4 */ /* 0x000fe4000f8e0205 */
[----:B------:R-:W-:Y:S01]  /*5f60*/  UIMAD UR4, UR58, UR9, UR37 ;  /* 0x000000093a0472a4 */ /* 0x000fe2000f8e0225 */
[----:B------:R-:W-:Y:S02]  /*5f70*/  @!UP0 UMOV UR5, UR10 ;  /* 0x0000000a00058c82 */ /* 0x000fe40008000000 */
[----:B------:R-:W-:Y:S02]  /*5f80*/  UIMAD UR38, UR5, UR42, UR7 ;  /* 0x0000002a052672a4 */ /* 0x000fe4000f8e0207 */
[----:B------:R-:W-:Y:S11]  /*5f90*/  UIMAD UR37, UR6, UR58, UR4 ;  /* 0x0000003a062572a4 */ /* 0x000ff6000f8e0204 */
[----:B------:R-:W-:Y:S01]  /*5fa0*/  @!UPT UIADD3 URZ, UPT, UPT, URZ, URZ, URZ ;  /* 0x000000fffffff290 */ /* 0x000fe2000fffe0ff */
.L_x_103:
[----:B------:R-:W-:Y:S01]  /*5fb0*/  UISETP.NE.AND UP0, UPT, UR39, 0x1, UPT ;  /* 0x000000012700788c */ /* 0x000fe2000bf05270 */
[----:B------:R-:W-:Y:S01]  /*5fc0*/  LOP3.LUT P0, RZ, R53, 0x90, RZ, 0xc0, !PT ;  /* 0x0000009035ff7812 */ /* 0x000fe2000780c0ff */
[----:B------:R-:W-:Y:S01]  /*5fd0*/  USHF.L.U32 UR50, UR24, 0x6, URZ ;  /* 0x0000000618327899 */ /* 0x000fe200080006ff */
[----:B------:R-:W-:Y:S01]  /*5fe0*/  BSSY.RECONVERGENT B6, `(.L_x_104) ;  /* 0x0000034000067945 */ /* 0x000fe20003800200 */
[----:B------:R-:W-:Y:S01]  /*5ff0*/  USHF.L.U32 UR49, UR20, 0x7, URZ ;  /* 0x0000000714317899 */ /* 0x000fe200080006ff */
[----:B------:R-:W-:Y:S06]  /*6000*/  IADD3 R56, PT, PT, R56, 0x1, RZ ;  /* 0x0000000138387810 */ /* 0x000fec0007ffe0ff */
[----:B------:R-:W2:Y:S01]  /*6010*/  @!UP0 LDCU.128 UR12, c[0x0][0xb10] ;  /* 0x00016200ff0c87ac */ /* 0x000ea20008000c00 */
[----:B------:R-:W3:Y:S01]  /*6020*/  @!UP0 LDCU UR5, c[0x0][0xb0c] ;  /* 0x00016180ff0587ac */ /* 0x000ee20008000800 */
[----:B------:R-:W4:Y:S01]  /*6030*/  @!UP0 LDCU UR10, c[0x0][0xb20] ;  /* 0x00016400ff0a87ac */ /* 0x000f220008000800 */
[----:B--2---:R-:W-:Y:S02]  /*6040*/  UIMAD.WIDE.U32 UR8, UR38, UR12, URZ ;  /* 0x0000000c260872a5 */ /* 0x004fe4000f8e00ff */
[----:B------:R-:W-:Y:S02]  /*6050*/  UIMAD.WIDE.U32 UR6, UR37, UR15, URZ ;  /* 0x0000000f250672a5 */ /* 0x000fe4000f8e00ff */
[----:B------:R-:W-:Y:S03]  /*6060*/  @!UP0 UISETP.NE.AND UP1, UPT, UR14, 0x1, UPT ;  /* 0x000000010e00888c */ /* 0x000fe6000bf25270 */
[----:B------:R-:W-:Y:S01]  /*6070*/  @!UP0 UMOV UR4, UR9 ;  /* 0x0000000900048c82 */ /* 0x000fe20008000000 */
[----:B---3--:R-:W-:Y:S02]  /*6080*/  @!UP0 UISETP.NE.AND UP2, UPT, UR5, 0x1, UPT ;  /* 0x000000010500888c */ /* 0x008fe4000bf45270 */
[----:B------:R-:W-:Y:S01]  /*6090*/  @!UP0 USHF.R.U32.HI UR4, URZ, UR13, UR4 ;  /* 0x0000000dff048299 */ /* 0x000fe20008011604 */
[----:B------:R-:W-:Y:S02]  /*60a0*/  @!UP0 UMOV UR6, UR7 ;  /* 0x0000000700068c82 */ /* 0x000fe40008000000 */
[----:B----4-:R-:W-:Y:S02]  /*60b0*/  @!UP0 USHF.R.U32.HI UR6, URZ, UR10, UR6 ;  /* 0x0000000aff068299 */ /* 0x010fe40008011606 */
[----:B------:R-:W-:Y:S02]  /*60c0*/  @!UP0 USEL UR7, UR38, UR4, !UP2 ;  /* 0x0000000426078287 */ /* 0x000fe4000d000000 */
[----:B------:R-:W-:Y:S04]  /*60d0*/  @!UP0 USEL UR6, UR37, UR6, !UP1 ;  /* 0x0000000625068287 */ /* 0x000fe8000c800000 */
[----:B------:R-:W-:Y:S02]  /*60e0*/  @!UP0 UIADD3 UR4, UPT, UPT, -UR7, UR6, URZ ;  /* 0x0000000607048290 */ /* 0x000fe4000fffe1ff */
[----:B------:R-:W-:Y:S02]  /*60f0*/  @!UP0 UIADD3 UR6, UPT, UPT, UR7, -UR6, URZ ;  /* 0x8000000607068290 */ /* 0x000fe4000fffe0ff */
[----:B------:R-:W-:Y:S02]  /*6100*/  @!UP0 UIMAD UR38, UR4, UR5, UR38 ;  /* 0x00000005042682a4 */ /* 0x000fe4000f8e0226 */
[----:B------:R-:W-:Y:S01]  /*6110*/  @!UP0 UIMAD UR37, UR6, UR14, UR37 ;  /* 0x0000000e062582a4 */ /* 0x000fe2000f8e0225 */
[----:B------:R-:W-:Y:S11]  /*6120*/  @!P0 BRA `(.L_x_105) ;  /* 0x00000000007c8947 */ /* 0x000ff60003800000 */
[----:B------:R-:W2:Y:S01]  /*6130*/  LDCU.64 UR8, c[0x4][0x80] ;  /* 0x01001000ff0877ac */ /* 0x000ea20008000a00 */
[----:B------:R-:W-:Y:S01]  /*6140*/  MOV R2, 0x0 ;  /* 0x0000000000027802 */ /* 0x000fe20000000f00 */
[----:B------:R-:W-:Y:S02]  /*6150*/  HFMA2 R12, -RZ, RZ, 0, 5.9604644775390625e-08 ;  /* 0x00000001ff0c7431 */ /* 0x000fe400000001ff */
[----:B------:R-:W-:Y:S01]  /*6160*/  IMAD.MOV.U32 R8, RZ, RZ, 0x70 ;  /* 0x00000070ff087424 */ /* 0x000fe200078e00ff */
[----:B------:R3:W4:Y:S01]  /*6170*/  LDC.64 R14, c[0x4][R2] ;  /* 0x01000000020e7b82 */ /* 0x0007220000000a00 */
[----:B------:R-:W1:Y:S01]  /*6180*/  LDCU.64 UR6, c[0x4][0x88] ;  /* 0x01001100ff0677ac */ /* 0x000e620008000a00 */
[----:B------:R-:W-:Y:S01]  /*6190*/  IMAD.MOV.U32 R13, RZ, RZ, RZ ;  /* 0x000000ffff0d7224 */ /* 0x000fe200078e00ff */
[----:B------:R-:W1:Y:S01]  /*61a0*/  LDCU.64 UR4, c[0x4][0x8] ;  /* 0x01000100ff0477ac */ /* 0x000e620008000a00 */
[----:B--2---:R-:W-:Y:S01]  /*61b0*/  MOV R5, UR9 ;  /* 0x0000000900057c02 */ /* 0x004fe20008000f00 */
[----:B------:R-:W-:Y:S01]  /*61c0*/  IMAD.U32 R4, RZ, RZ, UR8 ;  /* 0x00000008ff047e24 */ /* 0x000fe2000f8e00ff */
[----:B-1----:R-:W-:Y:S01]  /*61d0*/  MOV R7, UR7 ;  /* 0x0000000700077c02 */ /* 0x002fe20008000f00 */
[----:B------:R-:W-:Y:S01]  /*61e0*/  IMAD.U32 R6, RZ, RZ, UR6 ;  /* 0x00000006ff067e24 */ /* 0x000fe2000f8e00ff */
[----:B------:R-:W-:Y:S01]  /*61f0*/  MOV R11, UR5 ;  /* 0x00000005000b7c02 */ /* 0x000fe20008000f00 */
[----:B------:R-:W-:Y:S02]  /*6200*/  IMAD.U32 R10, RZ, RZ, UR4 ;  /* 0x00000004ff0a7e24 */ /* 0x000fe4000f8e00ff */
[----:B------:R-:W-:Y:S07]  /*6210*/  LEPC R20, `(.L_x_106) ;  /* 0x000000001014794e */ /* 0x000fee0000000000 */
[----:B---345:R-:W-:Y:S05]  /*6220*/  CALL.ABS.NOINC R14 ;  /* 0x000000000e007343 */ /* 0x038fea0003c00000 */
.L_x_106:
[----:B------:R-:W1:Y:S01]  /*6230*/  LDCU.64 UR8, c[0x4][0x80] ;  /* 0x01001000ff0877ac */ /* 0x000e620008000a00 */
[----:B------:R-:W2:Y:S01]  /*6240*/  LDC.64 R2, c[0x4][R2] ;  /* 0x0100000002027b82 */ /* 0x000ea20000000a00 */
[----:B------:R-:W-:Y:S02]  /*6250*/  HFMA2 R12, -RZ, RZ, 0, 5.9604644775390625e-08 ;  /* 0x00000001ff0c7431 */ /* 0x000fe400000001ff */
[----:B------:R-:W-:Y:S02]  /*6260*/  IMAD.MOV.U32 R8, RZ, RZ, 0x70 ;  /* 0x00000070ff087424 */ /* 0x000fe400078e00ff */
[----:B------:R-:W-:Y:S01]  /*6270*/  IMAD.MOV.U32 R13, RZ, RZ, RZ ;  /* 0x000000ffff0d7224 */ /* 0x000fe200078e00ff */
[----:B------:R-:W3:Y:S01]  /*6280*/  LDCU.64 UR6, c[0x4][0x88] ;  /* 0x01001100ff0677ac */ /* 0x000ee20008000a00 */
[----:B------:R-:W4:Y:S01]  /*6290*/  LDCU.64 UR4, c[0x4][0x8] ;  /* 0x01000100ff0477ac */ /* 0x000f220008000a00 */
[----:B-1----:R-:W-:Y:S02]  /*62a0*/  MOV R4, UR8 ;  /* 0x0000000800047c02 */ /* 0x002fe40008000f00 */
[----:B------:R-:W-:Y:S02]  /*62b0*/  MOV R5, UR9 ;  /* 0x0000000900057c02 */ /* 0x000fe40008000f00 */
[----:B---3--:R-:W-:Y:S01]  /*62c0*/  MOV R7, UR7 ;  /* 0x0000000700077c02 */ /* 0x008fe20008000f00 */
[----:B------:R-:W-:Y:S01]  /*62d0*/  IMAD.U32 R6, RZ, RZ, UR6 ;  /* 0x00000006ff067e24 */ /* 0x000fe2000f8e00ff */
[----:B----4-:R-:W-:Y:S01]  /*62e0*/  MOV R11, UR5 ;  /* 0x00000005000b7c02 */ /* 0x010fe20008000f00 */
[----:B------:R-:W-:Y:S02]  /*62f0*/  IMAD.U32 R10, RZ, RZ, UR4 ;  /* 0x00000004ff0a7e24 */ /* 0x000fe4000f8e00ff */
[----:B------:R-:W-:Y:S07]  /*6300*/  LEPC R20, `(.L_x_105) ;  /* 0x000000001014794e */ /* 0x000fee0000000000 */
[----:B--2---:R-:W-:Y:S05]  /*6310*/  CALL.ABS.NOINC R2 ;  /* 0x0000000002007343 */ /* 0x004fea0003c00000 */
.L_x_105:
[----:B------:R-:W-:Y:S05]  /*6320*/  BSYNC.RECONVERGENT B6 ;  /* 0x0000000000067941 */ /* 0x000fea0003800200 */
.L_x_104:
[----:B------:R-:W-:Y:S02]  /*6330*/  ISETP.NE.U32.AND P0, PT, RZ, UR54, PT ;  /* 0x00000036ff007c0c */ /* 0x000fe4000bf05070 */
[C---:B------:R-:W-:Y:S02]  /*6340*/  ISETP.NE.U32.AND P1, PT, R46.reuse, RZ, PT ;  /* 0x000000ff2e00720c */ /* 0x040fe40003f25070 */
[----:B------:R-:W-:Y:S02]  /*6350*/  ISETP.NE.U32.AND P4, PT, R46, RZ, PT ;  /* 0x000000ff2e00720c */ /* 0x000fe40003f85070 */
[----:B------:R-:W-:Y:S02]  /*6360*/  ISETP.NE.AND.EX P0, PT, RZ, UR55, PT, P0 ;  /* 0x00000037ff007c0c */ /* 0x000fe4000bf05300 */
[C---:B------:R-:W-:Y:S02]  /*6370*/  ISETP.NE.AND.EX P1, PT, R47.reuse, RZ, PT, P1 ;  /* 0x000000ff2f00720c */ /* 0x040fe40003f25310 */
[----:B------:R-:W-:Y:S02]  /*6380*/  ISETP.NE.AND.EX P4, PT, R47, RZ, P0, P4 ;  /* 0x000000ff2f00720c */ /* 0x000fe40000785340 */
[----:B------:R-:W-:Y:S02]  /*6390*/  ISETP.NE.U32.AND P5, PT, R42, RZ, PT ;  /* 0x000000ff2a00720c */ /* 0x000fe40003fa5070 */
[----:B------:R-:W-:Y:S02]  /*63a0*/  ISETP.NE.U32.AND P3, PT, RZ, UR54, PT ;  /* 0x00000036ff007c0c */ /* 0x000fe4000bf65070 */
[----:B------:R-:W-:Y:S02]  /*63b0*/  PLOP3.LUT P2, PT, PT, PT, PT, 0x8, 0x80 ;  /* 0x000000000080781c */ /* 0x000fe40003f4e170 */
[----:B------:R-:W-:Y:S02]  /*63c0*/  ISETP.NE.AND.EX P5, PT, R43, RZ, PT, P5 ;  /* 0x000000ff2b00720c */ /* 0x000fe40003fa5350 */
[----:B------:R-:W-:Y:S03]  /*63d0*/  ISETP.NE.AND.EX P3, PT, RZ, UR55, PT, P3 ;  /* 0x00000037ff007c0c */ /* 0x000fe6000bf65330 */
[----:B------:R-:W-:Y:S01]  /*63e0*/  @!P4 PLOP3.LUT P2, PT, P1, PT, PT, 0x80, 0x8 ;  /* 0x000000000008c81c */ /* 0x000fe20000f4f070 */
[----:B------:R-:W-:Y:S01]  /*63f0*/  @!UPT UIADD3 URZ, UPT, UPT, URZ, URZ, URZ ;  /* 0x000000fffffff290 */ /* 0x000fe2000fffe0ff */
[----:B------:R-:W-:Y:S11]  /*6400*/  @!P1 BRA `(.L_x_107) ;  /* 0x0000000000309947 */ /* 0x000ff60003800000 */
[----:B------:R-:W-:Y:S01]  /*6410*/  ISETP.NE.U32.AND P0, PT, R44, RZ, PT ;  /* 0x000000ff2c00720c */ /* 0x000fe20003f05070 */
[----:B------:R-:W2:Y:S01]  /*6420*/  LDCU.64 UR4, c[0x0][0x358] ;  /* 0x00006b00ff0477ac */ /* 0x000ea20008000a00 */
[----:B------:R-:W-:Y:S02]  /*6430*/  IMAD.MOV.U32 R50, RZ, RZ, 0x1 ;  /* 0x00000001ff327424 */ /* 0x000fe400078e00ff */
[----:B------:R-:W-:Y:S11]  /*6440*/  ISETP.NE.AND.EX P0, PT, R45, RZ, PT, P0 ;  /* 0x000000ff2d00720c */ /* 0x000ff60003f05300 */
[----:B------:R-:W-:Y:S02]  /*6450*/  @!UPT UIADD3 URZ, UPT, UPT, URZ, URZ, URZ ;  /* 0x000000fffffff290 */ /* 0x000fe4000fffe0ff */
[----:B------:R-:W3:Y:S01]  /*6460*/  @P0 LDC.64 R2, c[0x0][0x888] ;  /* 0x00022200ff020b82 */ /* 0x000ee20000000a00 */
[----:B-1----:R-:W-:Y:S04]  /*6470*/  @P0 IMAD R0, R46, UR36, RZ ;  /* 0x000000242e000c24 */ /* 0x002fe8000f8e02ff */
[----:B---3--:R-:W-:Y:S04]  /*6480*/  @P0 IMAD.WIDE R2, R0, 0x4, R2 ;  /* 0x0000000400020825 */ /* 0x008fe800078e0202 */
[----:B------:R-:W-:Y:S01]  /*6490*/  HFMA2 R0, -RZ, RZ, 0, 5.9604644775390625e-08 ;  /* 0x00000001ff007431 */ /* 0x000fe200000001ff */
[----:B--2--5:R2:W5:Y:S04]  /*64a0*/  @P0 LDG.E R27, desc[UR4][R2.64] ;  /* 0x00000004021b0981 */ /* 0x024568000c1e1900 */
[----:B------:R-:W-:Y:S01]  /*64b0*/  @!P0 PRMT R50, R0, 0x7610, R50 ;  /* 0x0000761000328816 */ /* 0x000fe20000000032 */
[----:B--2---:R-:W3:Y:S06]  /*64c0*/  @!P0 LDC R27, c[0x0][0x880] ;  /* 0x00022000ff1b8b82 */ /* 0x004eec0000000800 */
.L_x_107:
[----:B------:R-:W-:Y:S05]  /*64d0*/  @!P5 BRA `(.L_x_108) ;  /* 0x000000000024d947 */ /* 0x000fea0003800000 */
[----:B------:R-:W-:Y:S01]  /*64e0*/  ISETP.NE.U32.AND P0, PT, R40, RZ, PT ;  /* 0x000000ff2800720c */ /* 0x000fe20003f05070 */
[----:B------:R-:W2:Y:S03]  /*64f0*/  LDCU.64 UR4, c[0x0][0x358] ;  /* 0x00006b00ff0477ac */ /* 0x000ea60008000a00 */
[----:B------:R-:W-:Y:S11]  /*6500*/  ISETP.NE.AND.EX P0, PT, R41, RZ, PT, P0 ;  /* 0x000000ff2900720c */ /* 0x000ff60003f05300 */
[----:B------:R-:W-:Y:S02]  /*6510*/  @!UPT UIADD3 URZ, UPT, UPT, URZ, URZ, URZ ;  /* 0x000000fffffff290 */ /* 0x000fe4000fffe0ff */
[----:B------:R-:W4:Y:S01]  /*6520*/  @P0 LDC.64 R2, c[0x0][0x8a8] ;  /* 0x00022a00ff020b82 */ /* 0x000f220000000a00 */
[----:B-1----:R-:W-:Y:S04]  /*6530*/  @P0 IMAD R0, R42, UR36, RZ ;  /* 0x000000242a000c24 */ /* 0x002fe8000f8e02ff */
[----:B----4-:R-:W-:Y:S05]  /*6540*/  @P0 IMAD.WIDE R2, R0, 0x4, R2 ;  /* 0x0000000400020825 */ /* 0x010fea00078e0202 */
[----:B--2--5:R2:W5:Y:S02]  /*6550*/  @P0 LDG.E R24, desc[UR4][R2.64] ;  /* 0x0000000402180981 */ /* 0x024564000c1e1900 */
[----:B--2---:R-:W4:Y:S02]  /*6560*/  @!P0 LDC R24, c[0x0][0x8a0] ;  /* 0x00022800ff188b82 */ /* 0x004f240000000800 */
.L_x_108:
[----:B---3-5:R-:W-:Y:S01]  /*6570*/  FSETP.NEU.AND P0, PT, R27, RZ, PT ;  /* 0x000000ff1b00720b */ /* 0x028fe20003f0d000 */
[----:B------:R-:W-:Y:S01]  /*6580*/  IMAD.SHL.U32 R57, R48, 0x2, RZ ;  /* 0x0000000230397824 */ /* 0x000fe200078e00ff */
[----:B------:R-:W-:Y:S01]  /*6590*/  SEL R3, RZ, 0xffffffff, P3 ;  /* 0xffffffffff037807 */ /* 0x000fe20001800000 */
[----:B------:R-:W-:Y:S01]  /*65a0*/  BSSY B1, `(.L_x_109) ;  /* 0x0000033000017945 */ /* 0x000fe20003800000 */
[----:B------:R-:W-:Y:S01]  /*65b0*/  @!P4 LOP3.LUT P3, RZ, R50, 0xff, RZ, 0xc0, !PT ;  /* 0x000000ff32ffc812 */ /* 0x000fe2000786c0ff */
[----:B------:R-:W-:Y:S01]  /*65c0*/  IMAD.MOV.U32 R64, RZ, RZ, 0x1 ;  /* 0x00000001ff407424 */ /* 0x000fe200078e00ff */
[----:B-1----:R-:W-:Y:S01]  /*65d0*/  @!P4 SEL R0, RZ, 0xffffffff, P0 ;  /* 0xffffffffff00c807 */ /* 0x002fe20000000000 */
[----:B------:R-:W-:Y:S01]  /*65e0*/  IMAD R25, R22, 0x40, R23 ;  /* 0x0000004016197824 */ /* 0x000fe200078e0217 */
[----:B------:R-:W-:Y:S01]  /*65f0*/  LOP3.LUT R60, R60, 0x1, RZ, 0x3c, !PT ;  /* 0x000000013c3c7812 */ /* 0x000fe200078e3cff */
[----:B------:R-:W-:Y:S01]  /*6600*/  IMAD.MOV.U32 R26, RZ, RZ, RZ ;  /* 0x000000ffff1a7224 */ /* 0x000fe200078e00ff */
[----:B------:R-:W-:Y:S02]  /*6610*/  @P2 SEL R0, R3, R0, !P3 ;  /* 0x0000000003002207 */ /* 0x000fe40005800000 */
[----:B------:R-:W-:Y:S02]  /*6620*/  CS2R R38, SRZ ;  /* 0x0000000000267805 */ /* 0x000fe4000001ff00 */
[----:B------:R-:W-:Y:S02]  /*6630*/  LEA R54, R22, UR43, 0x3 ;  /* 0x0000002b16367c11 */ /* 0x000fe4000f8e18ff */
[----:B------:R-:W-:Y:S02]  /*6640*/  CS2R R36, SRZ ;  /* 0x0000000000247805 */ /* 0x000fe4000001ff00 */
[----:B------:R-:W-:Y:S02]  /*6650*/  @!P4 LOP3.LUT R0, R0, 0x1, RZ, 0xc0, !PT ;  /* 0x000000010000c812 */ /* 0x000fe400078ec0ff */
[----:B------:R-:W-:Y:S02]  /*6660*/  CS2R R30, SRZ ;  /* 0x00000000001e7805 */ /* 0x000fe4000001ff00 */
[----:B------:R-:W-:Y:S02]  /*6670*/  SEL R2, RZ, 0xffffffff, P0 ;  /* 0xffffffffff027807 */ /* 0x000fe40000000000 */
[----:B------:R-:W-:Y:S02]  /*6680*/  CS2R R28, SRZ ;  /* 0x00000000001c7805 */ /* 0x000fe4000001ff00 */
[----:B------:R-:W-:Y:S01]  /*6690*/  ISETP.NE.U32.OR P6, PT, R0, 0x1, P4 ;  /* 0x000000010000780c */ /* 0x000fe200027c5470 */
[----:B------:R-:W-:Y:S01]  /*66a0*/  VIADD R63, R57, UR43 ;  /* 0x0000002b393f7c36 */ /* 0x000fe20008000000 */
[----:B------:R-:W-:Y:S02]  /*66b0*/  LOP3.LUT P4, R55, R50, 0xff, RZ, 0xc0, !PT ;  /* 0x000000ff32377812 */ /* 0x000fe4000788c0ff */
[----:B------:R-:W-:Y:S02]  /*66c0*/  P2R R62, PR, RZ, 0x40 ;  /* 0x00000040ff3e7803 */ /* 0x000fe40000000000 */
[----:B------:R-:W-:Y:S04]  /*66d0*/  @P1 SEL R2, R3, R2, !P4 ;  /* 0x0000000203021207 */ /* 0x000fe80006000000 */
[----:B------:R-:W-:Y:S03]  /*66e0*/  LOP3.LUT R2, R2, 0x1, RZ, 0xc0, !PT ;  /* 0x0000000102027812 */ /* 0x000fe600078ec0ff */
[----:B------:R-:W-:Y:S02]  /*66f0*/  @P6 SHF.L.U32 R0, R60, 0x1f, RZ ;  /* 0x0000001f3c006819 */ /* 0x000fe400000006ff */
[----:B------:R-:W-:Y:S02]  /*6700*/  ISETP.NE.U32.AND P5, PT, R2, 0x1, PT ;  /* 0x000000010200780c */ /* 0x000fe40003fa5070 */
[----:B------:R1:W2:Y:S02]  /*6710*/  @P6 SYNCS.PHASECHK.TRANS64.TRYWAIT P3, [UR43+0x50], R0 ;  /* 0x00005000ff0065a7 */ /* 0x0002a4000806112b */
[----:B------:R-:W-:Y:S02]  /*6720*/  P2R R65, PR, RZ, 0x20 ;  /* 0x00000020ff417803 */ /* 0x000fe40000000000 */
[----:B-1----:R-:W-:Y:S04]  /*6730*/  SHF.L.U32 R0, R59, 0x1f, RZ ;  /* 0x0000001f3b007819 */ /* 0x002fe800000006ff */
[----:B------:R1:W3:Y:S01]  /*6740*/  SYNCS.PHASECHK.TRANS64.TRYWAIT P2, [R54+URZ+0xc0], R0 ;  /* 0x0000c000360075a7 */ /* 0x0002e200080411ff */
[----:B--2---:R-:W-:Y:S01]  /*6750*/  @P6 SEL R64, RZ, 0x1, !P3 ;  /* 0x00000001ff406807 */ /* 0x004fe20005800000 */
[----:B-1----:R-:W-:Y:S06]  /*6760*/  @!P6 BRA `(.L_x_110) ;  /* 0x000000000058e947 */ /* 0x002fec0003800000 */
[----:B------:R-:W-:Y:S01]  /*6770*/  VIADD R2, R63, 0x200 ;  /* 0x000002003f027836 */ /* 0x000fe20000000000 */
[----:B------:R-:W-:Y:S01]  /*6780*/  LOP3.LUT P6, RZ, R49, 0x40, RZ, 0xc0, !PT ;  /* 0x0000004031ff7812 */ /* 0x000fe200078cc0ff */
[----:B------:R-:W-:Y:S01]  /*6790*/  BSSY B0, `(.L_x_111) ;  /* 0x000000e000007945 */ /* 0x000fe20003800000 */
[----:B------:R-:W-:Y:S01]  /*67a0*/  ISETP.NE.AND P1, PT, R64, RZ, PT ;  /* 0x000000ff4000720c */ /* 0x000fe20003f25270 */
[----:B------:R-:W-:Y:S01]  /*67b0*/  @P5 VIADD R4, R63, 0x210 ;  /* 0x000002103f045836 */ /* 0x000fe20000000000 */
[----:B------:R-:W-:Y:S01]  /*67c0*/  PLOP3.LUT P0, PT, PT, PT, PT, 0x8, 0x80 ;  /* 0x000000000080781c */ /* 0x000fe20003f0e170 */
[----:B------:R-:W-:Y:S01]  /*67d0*/  IMAD.MOV.U32 R39, RZ, RZ, RZ ;  /* 0x000000ffff277224 */ /* 0x000fe200078e00ff */
[----:B------:R-:W-:Y:S02]  /*67e0*/  @P5 PLOP3.LUT P0, PT, P6, PT, PT, 0x80, 0x8 ;  /* 0x000000000008581c */ /* 0x000fe4000370f070 */
[----:B------:R-:W-:Y:S02]  /*67f0*/  CS2R R36, SRZ ;  /* 0x0000000000247805 */ /* 0x000fe4000001ff00 */
[----:B------:R-:W-:Y:S02]  /*6800*/  CS2R R30, SRZ ;  /* 0x00000000001e7805 */ /* 0x000fe4000001ff00 */
[----:B------:R-:W-:Y:S07]  /*6810*/  CS2R R28, SRZ ;  /* 0x00000000001c7805 */ /* 0x000fee000001ff00 */
[----:B------:R-:W-:Y:S01]  /*6820*/  @P0 VIADD R4, R2, 0xfffffff0 ;  /* 0xfffffff002040836 */ /* 0x000fe20000000000 */
[----:B------:R-:W-:Y:S06]  /*6830*/  @P1 BRA `(.L_x_112) ;  /* 0x00000000000c1947 */ /* 0x000fec0003800000 */
[----:B------:R-:W-:Y:S04]  /*6840*/  SHF.L.U32 R3, R60, 0x1f, RZ ;  /* 0x0000001f3c037819 */ /* 0x000fe800000006ff */
[----:B------:R-:W1:Y:S02]  /*6850*/  SYNCS.PHASECHK.TRANS64.TRYWAIT P0, [UR43+0x50], R3 ;  /* 0x00005003ff0075a7 */ /* 0x000e64000800112b */
[----:B-1----:R-:W-:Y:S05]  /*6860*/  @!P0 BRA `(.L_x_113) ;  /* 0x0000003000688947 */ /* 0x002fea0003800000 */
.L_x_112:
[----:B------:R-:W-:Y:S05]  /*6870*/  BSYNC B0 ;  /* 0x0000000000007941 */ /* 0x000fea0003800000 */
.L_x_111:
[----:B------:R-:W-:Y:S01]  /*6880*/  ISETP.NE.AND P0, PT, R65, RZ, PT ;  /* 0x000000ff4100720c */ /* 0x000fe20003f05270 */
[----:B------:R-:W-:Y:S11]  /*6890*/  HFMA2 R26, -RZ, RZ, 0, 5.9604644775390625e-08 ;  /* 0x00000001ff1a7431 */ /* 0x000ff600000001ff */
[----:B------:R-:W-:Y:S01]  /*68a0*/  @!UPT UIADD3 URZ, UPT, UPT, URZ, URZ, URZ ;  /* 0x000000fffffff290 */ /* 0x000fe2000fffe0ff */
[----:B------:R2:W1:Y:S04]  /*68b0*/  @P0 LDS.128 R36, [R4] ;  /* 0x0000000004240984 */ /* 0x0004680000000c00 */
[----:B------:R2:W1:Y:S02]  /*68c0*/  @P0 LDS.128 R28, [R57+UR43+0x200] ;  /* 0x0002002b391c0984 */ /* 0x0004640008000c00 */
.L_x_110:
[----:B------:R-:W-:Y:S05]  /*68d0*/  BSYNC B1 ;  /* 0x0000000000017941 */ /* 0x000fea0003800000 */
.L_x_109:
[----:B-1----:R-:W-:Y:S04]  /*68e0*/  SHF.R.U32.HI R2, RZ, 0x15, R25 ;  /* 0x00000015ff027819 */ /* 0x002fe80000011619 */
[----:B------:R-:W-:Y:S01]  /*68f0*/  LOP3.LUT P0, RZ, R2, 0x3, R51, 0x48, !PT ;  /* 0x0000000302ff7812 */ /* 0x000fe20007804833 */
[----:B------:R-:W-:Y:S01]  /*6900*/  @!UPT UIADD3 URZ, UPT, UPT, URZ, URZ, URZ ;  /* 0x000000fffffff290 */ /* 0x000fe2000fffe0ff */
[----:B---3--:R-:W-:Y:S11]  /*6910*/  @P2 BRA `(.L_x_114) ;  /* 0x0000000000082947 */ /* 0x008ff60003800000 */
[----:B------:R-:W1:Y:S02]  /*6920*/  SYNCS.PHASECHK.TRANS64.TRYWAIT P1, [R54+URZ+0xc0], R0 ;  /* 0x0000c000360075a7 */ /* 0x000e6400080211ff */
[----:B-1----:R-:W-:Y:S05]  /*6930*/  @!P1 BRA `(.L_x_115) ;  /* 0x00000030004c9947 */ /* 0x002fea0003800000 */
.L_x_114:
[----:B------:R-:W-:Y:S05]  /*6940*/  @!P0 BRA `(.L_x_116) ;  /* 0x0000000000408947 */ /* 0x000fea0003800000 */
[----:B------:R-:W3:Y:S01]  /*6950*/  LDCU.64 UR8, c[0x4][0x70] ;  /* 0x01000e00ff0877ac */ /* 0x000ee20008000a00 */
[----:B------:R-:W-:Y:S01]  /*6960*/  MOV R3, 0x0 ;  /* 0x0000000000037802 */ /* 0x000fe20000000f00 */
[----:B------:R-:W-:Y:S02]  /*6970*/  HFMA2 R12, -RZ, RZ, 0, 5.9604644775390625e-08 ;  /* 0x00000001ff0c7431 */ /* 0x000fe400000001ff */
[----:B------:R-:W-:Y:S02]  /*6980*/  IMAD.MOV.U32 R8, RZ, RZ, 0x192 ;  /* 0x00000192ff087424 */ /* 0x000fe400078e00ff */
[----:B------:R-:W-:Y:S01]  /*6990*/  IMAD.MOV.U32 R13, RZ, RZ, RZ ;  /* 0x000000ffff0d7224 */ /* 0x000fe200078e00ff */
[----:B------:R-:W5:Y:S01]  /*69a0*/  LDCU.64 UR6, c[0x4][0x78] ;  /* 0x01000f00ff0677ac */ /* 0x000f620008000a00 */
[----:B------:R-:W1:Y:S01]  /*69b0*/  LDC.64 R2, c[0x4][R3] ;  /* 0x0100000003027b82 */ /* 0x000e620000000a00 */
[----:B------:R-:W4:Y:S01]  /*69c0*/  LDCU.64 UR4, c[0x4][0x10] ;  /* 0x01000200ff0477ac */ /* 0x000f220008000a00 */
[----:B---3--:R-:W-:Y:S01]  /*69d0*/  MOV R5, UR9 ;  /* 0x0000000900057c02 */ /* 0x008fe20008000f00 */
[----:B--2---:R-:W-:Y:S01]  /*69e0*/  IMAD.U32 R4, RZ, RZ, UR8 ;  /* 0x00000008ff047e24 */ /* 0x004fe2000f8e00ff */
[----:B-----5:R-:W-:Y:S01]  /*69f0*/  MOV R7, UR7 ;  /* 0x0000000700077c02 */ /* 0x020fe20008000f00 */
[----:B------:R-:W-:Y:S01]  /*6a00*/  IMAD.U32 R6, RZ, RZ, UR6 ;  /* 0x00000006ff067e24 */ /* 0x000fe2000f8e00ff */
[----:B----4-:R-:W-:Y:S01]  /*6a10*/  MOV R11, UR5 ;  /* 0x00000005000b7c02 */ /* 0x010fe20008000f00 */
[----:B------:R-:W-:Y:S02]  /*6a20*/  IMAD.U32 R10, RZ, RZ, UR4 ;  /* 0x00000004ff0a7e24 */ /* 0x000fe4000f8e00ff */
[----:B------:R-:W-:Y:S07]  /*6a30*/  LEPC R20, `(.L_x_116) ;  /* 0x000000001014794e */ /* 0x000fee0000000000 */
[----:B-1----:R-:W-:Y:S05]  /*6a40*/  CALL.ABS.NOINC R2 ;  /* 0x0000000002007343 */ /* 0x002fea0003c00000 */
.L_x_116:
[----:B------:R-:W-:Y:S05]  /*6a50*/  WARPSYNC.ALL ;  /* 0x0000000000007948 */ /* 0x000fea0003800000 */
[----:B------:R-:W-:Y:S01]  /*6a60*/  R2UR UR4, R25 ;  /* 0x00000000190472ca */ /* 0x000fe200000e0000 */
[--C-:B------:R-:W-:Y:S01]  /*6a70*/  HADD2.F32 R3, -RZ, R28.reuse.H0_H0 ;  /* 0x2000001cff037230 */ /* 0x100fe20000004100 */
[----:B------:R-:W-:Y:S01]  /*6a80*/  MOV R66, 0x10 ;  /* 0x0000001000427802 */ /* 0x000fe20000000f00 */
[--C-:B------:R-:W-:Y:S01]  /*6a90*/  HADD2.F32 R20, -RZ, R29.reuse.H0_H0 ;  /* 0x2000001dff147230 */ /* 0x100fe20000004100 */
[----:B------:R-:W-:Y:S01]  /*6aa0*/  LOP3.LUT P6, RZ, R49, 0x40, RZ, 0xc0, !PT ;  /* 0x0000004031ff7812 */ /* 0x000fe200078cc0ff */
[----:B------:R-:W-:Y:S01]  /*6ab0*/  HADD2.F32 R21, -RZ, R29.H1_H1 ;  /* 0x3000001dff157230 */ /* 0x000fe20000004100 */
[----:B------:R-:W-:Y:S01]  /*6ac0*/  ISETP.NE.AND P0, PT, R61, RZ, PT ;  /* 0x000000ff3d00720c */ /* 0x000fe20003f05270 */
[----:B------:R-:W-:Y:S01]  /*6ad0*/  BSSY.RECONVERGENT B0, `(.L_x_117) ;  /* 0x0000052000007945 */ /* 0x000fe20003800200 */
[----:B------:R-:W-:Y:S04]  /*6ae0*/  SEL R66, R66, 0xfffffff0, !P6 ;  /* 0xfffffff042427807 */ /* 0x000fe80007000000 */
[----:B------:R-:W-:Y:S01]  /*6af0*/  IADD3 R63, PT, PT, R63, R66, RZ ;  /* 0x000000423f3f7210 */ /* 0x000fe20007ffe0ff */
[----:B--2---:R-:W1:Y:S02]  /*6b00*/  LDTM.x16 R4, tmem[UR4] ;  /* 0x00000004000479ee */ /* 0x004e640008240000 */
[C---:B-1--4-:R-:W-:Y:S01]  /*6b10*/  FMUL R0, R24.reuse, R4 ;  /* 0x0000000418007220 */ /* 0x052fe20000400000 */
[----:B------:R-:W-:Y:S02]  /*6b20*/  HADD2.F32 R4, -RZ, R28.H1_H1 ;  /* 0x3000001cff047230 */ /* 0x000fe40000004100 */
[C---:B------:R-:W-:Y:S01]  /*6b30*/  FMUL R2, R24.reuse, R5 ;  /* 0x0000000518027220 */ /* 0x040fe20000400000 */
[C---:B------:R-:W-:Y:S01]  /*6b40*/  FMUL R7, R24.reuse, R7 ;  /* 0x0000000718077220 */ /* 0x040fe20000400000 */
[C---:B------:R-:W-:Y:S01]  /*6b50*/  FFMA R0, R27.reuse, R3, R0 ;  /* 0x000000031b007223 */ /* 0x040fe20000000000 */
[C---:B------:R-:W-:Y:S01]  /*6b60*/  FMUL R3, R24.reuse, R6 ;  /* 0x0000000618037220 */ /* 0x040fe20000400000 */
[C---:B------:R-:W-:Y:S01]  /*6b70*/  FFMA R2, R27.reuse, R4, R2 ;  /* 0x000000041b027223 */ /* 0x040fe20000000002 */
[C---:B------:R-:W-:Y:S01]  /*6b80*/  FMUL R4, R24.reuse, R8 ;  /* 0x0000000818047220 */ /* 0x040fe20000400000 */
[C---:B------:R-:W-:Y:S01]  /*6b90*/  FMUL R8, R24.reuse, R12 ;  /* 0x0000000c18087220 */ /* 0x040fe20000400000 */
[----:B------:R-:W-:Y:S01]  /*6ba0*/  FMUL R12, R24, R16 ;  /* 0x00000010180c7220 */ /* 0x000fe20000400000 */
[--C-:B------:R-:W-:Y:S01]  /*6bb0*/  HADD2.F32 R16, -RZ, R30.reuse.H0_H0 ;  /* 0x2000001eff107230 */ /* 0x100fe20000004100 */
[----:B------:R-:W-:Y:S01]  /*6bc0*/  F2FP.F16.F32.PACK_AB R32, R2, R0 ;  /* 0x000000000220723e */ /* 0x000fe200000000ff */
[----:B------:R-:W-:Y:S02]  /*6bd0*/  HADD2.F32 R0, -RZ, R30.H1_H1 ;  /* 0x3000001eff007230 */ /* 0x000fe40000004100 */
[C---:B------:R-:W-:Y:S01]  /*6be0*/  FMUL R5, R24.reuse, R9 ;  /* 0x0000000918057220 */ /* 0x040fe20000400000 */
[C---:B------:R-:W-:Y:S01]  /*6bf0*/  FFMA R3, R27.reuse, R20, R3 ;  /* 0x000000141b037223 */ /* 0x040fe20000000003 */
[C---:B------:R-:W-:Y:S01]  /*6c00*/  FFMA R7, R27.reuse, R21, R7 ;  /* 0x000000151b077223 */ /* 0x040fe20000000007 */
[--C-:B------:R-:W-:Y:S02]  /*6c10*/  HADD2.F32 R2, -RZ, R31.reuse.H0_H0 ;  /* 0x2000001fff027230 */ /* 0x100fe40000004100 */
[C---:B------:R-:W-:Y:S01]  /*6c20*/  FFMA R4, R27.reuse, R16, R4 ;  /* 0x000000101b047223 */ /* 0x040fe20000000004 */
[C---:B------:R-:W-:Y:S01]  /*6c30*/  FMUL R6, R24.reuse, R10 ;  /* 0x0000000a18067220 */ /* 0x040fe20000400000 */
[C---:B------:R-:W-:Y:S01]  /*6c40*/  FFMA R5, R27.reuse, R0, R5 ;  /* 0x000000001b057223 */ /* 0x040fe20000000005 */
[----:B------:R-:W-:Y:S02]  /*6c50*/  HADD2.F32 R16, -RZ, R31.H1_H1 ;  /* 0x3000001fff107230 */ /* 0x000fe40000004100 */
[C---:B------:R-:W-:Y:S01]  /*6c60*/  FMUL R11, R24.reuse, R11 ;  /* 0x0000000b180b7220 */ /* 0x040fe20000400000 */
[--C-:B------:R-:W-:Y:S02]  /*6c70*/  HADD2.F32 R0, -RZ, R36.reuse.H0_H0 ;  /* 0x20000024ff007230 */ /* 0x100fe40000004100 */
[----:B------:R-:W-:Y:S01]  /*6c80*/  FFMA R6, R27, R2, R6 ;  /* 0x000000021b067223 */ /* 0x000fe20000000006 */
[----:B------:R-:W-:Y:S01]  /*6c90*/  F2FP.F16.F32.PACK_AB R33, R7, R3 ;  /* 0x000000030721723e */ /* 0x000fe200000000ff */
[----:B------:R-:W-:Y:S02]  /*6ca0*/  HADD2.F32 R2, -RZ, R36.H1_H1 ;  /* 0x30000024ff027230 */ /* 0x000fe40000004100 */
[C---:B------:R-:W-:Y:S01]  /*6cb0*/  FFMA R11, R27.reuse, R16, R11 ;  /* 0x000000101b0b7223 */ /* 0x040fe2000000000b */
[C---:B------:R-:W-:Y:S01]  /*6cc0*/  FMUL R9, R24.reuse, R13 ;  /* 0x0000000d18097220 */ /* 0x040fe20000400000 */
[--C-:B------:R-:W-:Y:S02]  /*6cd0*/  HADD2.F32 R3, -RZ, R37.reuse.H0_H0 ;  /* 0x20000025ff037230 */ /* 0x100fe40000004100 */
[C---:B------:R-:W-:Y:S01]  /*6ce0*/  FFMA R8, R27.reuse, R0, R8 ;  /* 0x000000001b087223 */ /* 0x040fe20000000008 */
[C---:B------:R-:W-:Y:S01]  /*6cf0*/  FMUL R10, R24.reuse, R14 ;  /* 0x0000000e180a7220 */ /* 0x040fe20000400000 */
[----:B------:R-:W-:Y:S02]  /*6d00*/  HADD2.F32 R0, -RZ, R37.H1_H1 ;  /* 0x30000025ff007230 */ /* 0x000fe40000004100 */
[C---:B------:R-:W-:Y:S01]  /*6d10*/  FMUL R15, R24.reuse, R15 ;  /* 0x0000000f180f7220 */ /* 0x040fe20000400000 */
[C---:B------:R-:W-:Y:S01]  /*6d20*/  FFMA R9, R27.reuse, R2, R9 ;  /* 0x000000021b097223 */ /* 0x040fe20000000009 */
[----:B------:R-:W-:Y:S01]  /*6d30*/  FFMA R10, R27, R3, R10 ;  /* 0x000000031b0a7223 */ /* 0x000fe2000000000a */
[--C-:B------:R-:W-:Y:S01]  /*6d40*/  HADD2.F32 R2, -RZ, R38.reuse.H0_H0 ;  /* 0x20000026ff027230 */ /* 0x100fe20000004100 */
[----:B------:R-:W-:Y:S01]  /*6d50*/  F2FP.F16.F32.PACK_AB R34, R5, R4 ;  /* 0x000000040522723e */ /* 0x000fe200000000ff */
[----:B------:R-:W-:Y:S02]  /*6d60*/  HADD2.F32 R3, -RZ, R38.H1_H1 ;  /* 0x30000026ff037230 */ /* 0x000fe40000004100 */
[----:B------:R-:W-:Y:S01]  /*6d70*/  FFMA R15, R27, R0, R15 ;  /* 0x000000001b0f7223 */ /* 0x000fe2000000000f */
[C---:B------:R-:W-:Y:S01]  /*6d80*/  FMUL R13, R24.reuse, R17 ;  /* 0x00000011180d7220 */ /* 0x040fe20000400000 */
[--C-:B------:R-:W-:Y:S02]  /*6d90*/  HADD2.F32 R4, -RZ, R39.reuse.H0_H0 ;  /* 0x20000027ff047230 */ /* 0x100fe40000004100 */
[C---:B------:R-:W-:Y:S01]  /*6da0*/  FMUL R14, R24.reuse, R18 ;  /* 0x00000012180e7220 */ /* 0x040fe20000400000 */
[----:B------:R-:W-:Y:S02]  /*6db0*/  HADD2.F32 R0, -RZ, R39.H1_H1 ;  /* 0x30000027ff007230 */ /* 0x000fe40000004100 */
[----:B------:R-:W-:Y:S01]  /*6dc0*/  FMUL R19, R24, R19 ;  /* 0x0000001318137220 */ /* 0x000fe20000400000 */
[----:B------:R-:W-:Y:S01]  /*6dd0*/  F2FP.F16.F32.PACK_AB R35, R11, R6 ;  /* 0x000000060b23723e */ /* 0x000fe200000000ff */
[C---:B------:R-:W-:Y:S01]  /*6de0*/  FFMA R12, R27.reuse, R2, R12 ;  /* 0x000000021b0c7223 */ /* 0x040fe2000000000c */
[C---:B------:R-:W-:Y:S01]  /*6df0*/  FFMA R13, R27.reuse, R3, R13 ;  /* 0x000000031b0d7223 */ /* 0x040fe2000000000d */
[C---:B------:R-:W-:Y:S01]  /*6e00*/  FFMA R14, R27.reuse, R4, R14 ;  /* 0x000000041b0e7223 */ /* 0x040fe2000000000e */
[----:B------:R-:W-:Y:S01]  /*6e10*/  FFMA R19, R27, R0, R19 ;  /* 0x000000001b137223 */ /* 0x000fe20000000013 */
[----:B------:R1:W-:Y:S01]  /*6e20*/  STS.128 [R57+UR43+0x200], R32 ;  /* 0x0002002039007988 */ /* 0x0003e20008000c2b */
[----:B------:R-:W-:Y:S02]  /*6e30*/  F2FP.F16.F32.PACK_AB R8, R9, R8 ;  /* 0x000000080908723e */ /* 0x000fe400000000ff */
[----:B------:R-:W-:Y:S02]  /*6e40*/  F2FP.F16.F32.PACK_AB R9, R15, R10 ;  /* 0x0000000a0f09723e */ /* 0x000fe400000000ff */
[----:B------:R-:W-:Y:S02]  /*6e50*/  F2FP.F16.F32.PACK_AB R10, R13, R12 ;  /* 0x0000000c0d0a723e */ /* 0x000fe400000000ff */
[----:B------:R-:W-:Y:S05]  /*6e60*/  F2FP.F16.F32.PACK_AB R11, R19, R14 ;  /* 0x0000000e130b723e */ /* 0x000fea00000000ff */
[----:B------:R1:W-:Y:S01]  /*6e70*/  STS.128 [R63+0x200], R8 ;  /* 0x000200083f007388 */ /* 0x0003e20000000c00 */
[----:B------:R-:W-:Y:S01]  /*6e80*/  @!PT LDS RZ, [RZ] ;  /* 0x00000000fffff984 */ /* 0x000fe20000000800 */
[----:B------:R-:W-:Y:S01]  /*6e90*/  @!PT LDS RZ, [RZ] ;  /* 0x00000000fffff984 */ /* 0x000fe20000000800 */
[----:B------:R-:W-:Y:S01]  /*6ea0*/  @!PT LDS RZ, [RZ] ;  /* 0x00000000fffff984 */ /* 0x000fe20000000800 */
[----:B------:R-:W-:Y:S01]  /*6eb0*/  @!PT LDS RZ, [RZ] ;  /* 0x00000000fffff984 */ /* 0x000fe20000000800 */
[----:B------:R2:W-:Y:S07]  /*6ec0*/  MEMBAR.ALL.CTA ;  /* 0x0000000000007992 */ /* 0x0005ee0000008000 */
[----:B--2---:R-:W2:Y:S02]  /*6ed0*/  FENCE.VIEW.ASYNC.S ;  /* 0x00000000000073c6 */ /* 0x004ea40000000000 */
[----:B--2---:R-:W-:Y:S06]  /*6ee0*/  BAR.SYNC.DEFER_BLOCKING 0x1, 0x80 ;  /* 0x0042000000007b1d */ /* 0x004fec0000010000 */
[----:B------:R-:W-:Y:S05]  /*6ef0*/  @P0 BRA `(.L_x_118) ;  /* 0x00000000003c0947 */ /* 0x000fea0003800000 */
[----:B------:R-:W2:Y:S01]  /*6f00*/  LDCU.64 UR6, c[0x0][0x348] ;  /* 0x00006900ff0677ac */ /* 0x000ea20008000a00 */
[----:B------:R-:W-:Y:S01]  /*6f10*/  UIADD3 UR4, UPT, UPT, UR43, 0x200, URZ ;  /* 0x000002002b047890 */ /* 0x000fe2000fffe0ff */
[----:B------:R-:W-:Y:S01]  /*6f20*/  UMOV UR51, UR36 ;  /* 0x0000002400337c82 */ /* 0x000fe20008000000 */
[----:B------:R-:W-:Y:S02]  /*6f30*/  UIADD3 UR9, UPT, UPT, UR49, 0x40, URZ ;  /* 0x0000004031097890 */ /* 0x000fe4000fffe0ff */
[----:B------:R-:W-:Y:S02]  /*6f40*/  UIADD3 UR8, UPT, UPT, UR43, 0xa00, URZ ;  /* 0x00000a002b087890 */ /* 0x000fe4000fffe0ff */
[----:B------:R-:W-:Y:S01]  /*6f50*/  MOV R53, UR4 ;  /* 0x0000000400357c02 */ /* 0x000fe20008000f00 */
[----:B------:R-:W-:Y:S01]  /*6f60*/  UMOV UR10, UR50 ;  /* 0x00000032000a7c82 */ /* 0x000fe20008000000 */
[----:B------:R-:W-:Y:S02]  /*6f70*/  UMOV UR11, UR36 ;  /* 0x00000024000b7c82 */ /* 0x000fe40008000000 */
[----:B------:R-:W-:Y:S01]  /*6f80*/  R2UR UR48, R53 ;  /* 0x00000000353072ca */ /* 0x000fe200000e0000 */
[----:B--2---:R-:W-:Y:S04]  /*6f90*/  UIADD3 UR4, UP0, UPT, UR6, 0x680, URZ ;  /* 0x0000068006047890 */ /* 0x004fe8000ff1e0ff */
[----:B------:R-:W-:Y:S09]  /*6fa0*/  UIADD3.X UR5, UPT, UPT, URZ, UR7, URZ, UP0, !UPT ;  /* 0x00000007ff057290 */ /* 0x000ff200087fe4ff */
[----:B------:R2:W-:Y:S01]  /*6fb0*/  UTMASTG.3D [UR48], [UR4] ;  /* 0x00000030040073b5 */ /* 0x0005e20008010000 */
[----:B------:R2:W-:Y:S01]  /*6fc0*/  UTMASTG.3D [UR8], [UR4] ;  /* 0x00000008040073b5 */ /* 0x0005e20008010000 */
[----:B------:R0:W-:Y:S01]  /*6fd0*/  UTMACMDFLUSH ;  /* 0x00000000000079b7 */ /* 0x0001e20000000000 */
[----:B--2---:R-:W-:Y:S04]  /*6fe0*/  DEPBAR.LE SB0, 0x1 ;  /* 0x000080400000791a */ /* 0x004fe80000000000 */
.L_x_118:
[----:B------:R-:W-:Y:S05]  /*6ff0*/  BSYNC.RECONVERGENT B0 ;  /* 0x0000000000007941 */ /* 0x000fea0003800200 */
.L_x_117:
[----:B------:R-:W-:Y:S01]  /*7000*/  BAR.SYNC.DEFER_BLOCKING 0x1, 0x80 ;  /* 0x0042000000007b1d */ /* 0x000fe20000010000 */
[----:B------:R-:W-:Y:S01]  /*7010*/  ISETP.NE.AND P1, PT, R62, RZ, PT ;  /* 0x000000ff3e00720c */ /* 0x000fe20003f25270 */
[----:B------:R-:W-:Y:S01]  /*7020*/  UISETP.NE.AND UP0, UPT, UR52, URZ, UPT ;  /* 0x000000ff3400728c */ /* 0x000fe2000bf05270 */
[----:B------:R-:W-:Y:S11]  /*7030*/  LEA R2, R26, UR43, 0x3 ;  /* 0x0000002b1a027c11 */ /* 0x000ff6000f8e18ff */
[----:B------:R-:W-:Y:S01]  /*7040*/  @P1 SHF.L.U32 R3, R60, 0x1f, RZ ;  /* 0x0000001f3c031819 */ /* 0x000fe200000006ff */
[----:B------:R-:W-:Y:S06]  /*7050*/  BRA.U !UP0, `(.L_x_119) ;  /* 0x0000000108247547 */ /* 0x000fec000b800000 */
[----:B------:R-:W-:Y:S01]  /*7060*/  IMAD.U32 R4, RZ, RZ, UR46 ;  /* 0x0000002eff047e24 */ /* 0x000fe2000f8e00ff */
[----:B------:R-:W-:Y:S01]  /*7070*/  MOV R0, UR47 ;  /* 0x0000002f00007c02 */ /* 0x000fe20008000f00 */
[----:B------:R-:W-:Y:S03]  /*7080*/  UIADD3 UR4, UPT, UPT, UR46, 0x1, URZ ;  /* 0x000000012e047890 */ /* 0x000fe6000fffe0ff */
[----:B------:R-:W-:Y:S01]  /*7090*/  @P1 LEA R4, R4, UR43, 0x3 ;  /* 0x0000002b04041c11 */ /* 0x000fe2000f8e18ff */
[----:B------:R-:W-:Y:S04]  /*70a0*/  UISETP.NE.AND UP0, UPT, UR4, 0x4, UPT ;  /* 0x000000040400788c */ /* 0x000fe8000bf05270 */
[----:B------:R-:W-:Y:S01]  /*70b0*/  @P1 VIADD R4, R4, 0x70 ;  /* 0x0000007004041836 */ /* 0x000fe20000000000 */
[----:B------:R-:W-:Y:S04]  /*70c0*/  USEL UR46, UR4, URZ, UP0 ;  /* 0x000000ff042e7287 */ /* 0x000fe80008000000 */
[----:B------:R-:W-:Y:S04]  /*70d0*/  @P1 PRMT R0, R0, 0x654, R4 ;  /* 0x0000065400001816 */ /* 0x000fe80000000004 */
[----:B------:R2:W-:Y:S04]  /*70e0*/  @P1 SYNCS.ARRIVE.TRANS64.RED.A1T0 RZ, [R0+URZ], RZ ;  /* 0x000000ff00ff19a7 */ /* 0x0005e800081004ff */
.L_x_119:
[----:B------:R-:W3:Y:S01]  /*70f0*/  @P1 SYNCS.PHASECHK.TRANS64.TRYWAIT P0, [R2+URZ+0x50], R3 ;  /* 0x00005003020015a7 */ /* 0x000ee200080011ff */
[----:B------:R-:W-:Y:S01]  /*7100*/  BSSY B1, `(.L_x_120) ;  /* 0x0000012000017945 */ /* 0x000fe20003800000 */
[----:B---3--:R-:W-:Y:S03]  /*7110*/  @P1 SEL R64, RZ, 0x1, !P0 ;  /* 0x00000001ff401807 */ /* 0x008fe60004000000 */
[----:B------:R-:W-:Y:S05]  /*7120*/  @!P1 BRA `(.L_x_121) ;  /* 0x00000000003c9947 */ /* 0x000fea0003800000 */
[----:B------:R-:W-:Y:S01]  /*7130*/  ISETP.NE.AND P1, PT, R65, RZ, PT ;  /* 0x000000ff4100720c */ /* 0x000fe20003f25270 */
[----:B------:R-:W-:Y:S01]  /*7140*/  BSSY B0, `(.L_x_122) ;  /* 0x0000009000007945 */ /* 0x000fe20003800000 */
[----:B------:R-:W-:Y:S11]  /*7150*/  ISETP.NE.AND P0, PT, R64, RZ, PT ;  /* 0x000000ff4000720c */ /* 0x000ff60003f05270 */
[----:B------:R-:W-:Y:S05]  /*7160*/  @P1 IMAD R4, R26, 0x1000, R57 ;  /* 0x000010001a041824 */ /* 0x000fea00078e0239 */
[----:B------:R-:W-:Y:S05]  /*7170*/  @P1 IADD3 R3, PT, PT, R4, UR43, RZ ;  /* 0x0000002b04031c10 */ /* 0x000fea000fffe0ff */
[----:B------:R-:W-:Y:S01]  /*7180*/  @P1 IMAD.IADD R3, R66, 0x1, R3 ;  /* 0x0000000142031824 */ /* 0x000fe200078e0203 */
[----:B------:R-:W-:Y:S06]  /*7190*/  @P0 BRA `(.L_x_123) ;  /* 0x00000000000c0947 */ /* 0x000fec0003800000 */
[----:B--2---:R-:W-:Y:S04]  /*71a0*/  SHF.L.U32 R0, R60, 0x1f, RZ ;  /* 0x0000001f3c007819 */ /* 0x004fe800000006ff */
[----:B------:R-:W2:Y:S02]  /*71b0*/  SYNCS.PHASECHK.TRANS64.TRYWAIT P0, [R2+URZ+0x50], R0 ;  /* 0x00005000020075a7 */ /* 0x000ea400080011ff */
[----:B--2---:R-:W-:Y:S05]  /*71c0*/  @!P0 BRA `(.L_x_124) ;  /* 0x00000028003c8947 */ /* 0x004fea0003800000 */
.L_x_123:
[----:B------:R-:W-:Y:S05]  /*71d0*/  BSYNC B0 ;  /* 0x0000000000007941 */ /* 0x000fea0003800000 */
.L_x_122:
[----:B------:R-:W-:Y:S02]  /*71e0*/  ISETP.NE.AND P0, PT, R65, RZ, PT ;  /* 0x000000ff4100720c */ /* 0x000fe40003f05270 */
[----:B------:R-:W-:Y:S11]  /*71f0*/  IADD3 R26, PT, PT, R26, 0x1, RZ ;  /* 0x000000011a1a7810 */ /* 0x000ff60007ffe0ff */
[----:B------:R3:W4:Y:S04]  /*7200*/  @P0 LDS.128 R28, [R4+UR43+0x200] ;  /* 0x0002002b041c0984 */ /* 0x0007280008000c00 */
[----:B------:R3:W1:Y:S02]  /*7210*/  @P0 LDS.128 R36, [R3+0x200] ;  /* 0x0002000003240984 */ /* 0x0006640000000c00 */
.L_x_121:
[----:B------:R-:W-:Y:S05]  /*7220*/  BSYNC B1 ;  /* 0x0000000000017941 */ /* 0x000fea0003800000 */
.L_x_120:
[----:B--2---:R-:W-:Y:S05]  /*7230*/  VIADD R0, R25, 0x10 ;  /* 0x0000001019007836 */ /* 0x004fea0000000000 */
[----:B------:R-:W-:Y:S04]  /*7240*/  SHF.R.U32.HI R0, RZ, 0x15, R0 ;  /* 0x00000015ff007819 */ /* 0x000fe80000011600 */
[----:B------:R-:W-:Y:S11]  /*7250*/  LOP3.LUT P0, RZ, R0, 0x3, R51, 0x48, !PT ;  /* 0x0000000300ff7812 */ /* 0x000ff60007804833 */
[----:B------:R-:W-:Y:S02]  /*7260*/  @!UPT UIADD3 URZ, UPT, UPT, URZ, URZ, URZ ;  /* 0x000000fffffff290 */ /* 0x000fe4000fffe0ff */
[----:B------:R-:W-:Y:S05]  /*7270*/  @!P0 BRA `(.L_x_125) ;  /* 0x0000000000408947 */ /* 0x000fea0003800000 */
[----:B------:R-:W2:Y:S01]  /*7280*/  LDCU.64 UR8, c[0x4][0x70] ;  /* 0x01000e00ff0877ac */ /* 0x000ea20008000a00 */
[----:B---3--:R-:W-:Y:S01]  /*7290*/  MOV R3, 0x0 ;  /* 0x0000000000037802 */ /* 0x008fe20000000f00 */
[----:B------:R-:W-:Y:S02]  /*72a0*/  HFMA2 R12, -RZ, RZ, 0, 5.9604644775390625e-08 ;  /* 0x00000001ff0c7431 */ /* 0x000fe400000001ff */
[----:B-1----:R-:W-:Y:S02]  /*72b0*/  IMAD.MOV.U32 R8, RZ, RZ, 0x192 ;  /* 0x00000192ff087424 */ /* 0x002fe400078e00ff */
[----:B------:R-:W-:Y:S01]  /*72c0*/  IMAD.MOV.U32 R13, RZ, RZ, RZ ;  /* 0x000000ffff0d7224 */ /* 0x000fe200078e00ff */
[----:B------:R-:W1:Y:S01]  /*72d0*/  LDCU.64 UR6, c[0x4][0x78] ;  /* 0x01000f00ff0677ac */ /* 0x000e620008000a00 */
[----:B------:R-:W3:Y:S01]  /*72e0*/  LDC.64 R2, c[0x4][R3] ;  /* 0x0100000003027b82 */ /* 0x000ee20000000a00 */
[----:B------:R-:W5:Y:S01]  /*72f0*/  LDCU.64 UR4, c[0x4][0x10] ;  /* 0x01000200ff0477ac */ /* 0x000f620008000a00 */
[----:B--2---:R-:W-:Y:S01]  /*7300*/  MOV R5, UR9 ;  /* 0x0000000900057c02 */ /* 0x004fe20008000f00 */
[----:B------:R-:W-:Y:S01]  /*7310*/  IMAD.U32 R4, RZ, RZ, UR8 ;  /* 0x00000008ff047e24 */ /* 0x000fe2000f8e00ff */
[----:B-1----:R-:W-:Y:S01]  /*7320*/  MOV R7, UR7 ;  /* 0x0000000700077c02 */ /* 0x002fe20008000f00 */
[----:B------:R-:W-:Y:S01]  /*7330*/  IMAD.U32 R6, RZ, RZ, UR6 ;  /* 0x00000006ff067e24 */ /* 0x000fe2000f8e00ff */
[----:B-----5:R-:W-:Y:S01]  /*7340*/  MOV R11, UR5 ;  /* 0x00000005000b7c02 */ /* 0x020fe20008000f00 */
[----:B------:R-:W-:Y:S02]  /*7350*/  IMAD.U32 R10, RZ, RZ, UR4 ;  /* 0x00000004ff0a7e24 */ /* 0x000fe4000f8e00ff */
[----:B------:R-:W-:Y:S07]  /*7360*/  LEPC R20, `(.L_x_125) ;  /* 0x000000001014794e */ /* 0x000fee0000000000 */
[----:B---34-:R-:W-:Y:S05]  /*7370*/  CALL.ABS.NOINC R2 ;  /* 0x0000000002007343 */ /* 0x018fea0003c00000 */
.L_x_125:
[----:B------:R-:W-:Y:S01]  /*7380*/  ISETP.NE.AND P6, PT, R62, RZ, PT ;  /* 0x000000ff3e00720c */ /* 0x000fe20003fc5270 */
[----:B------:R-:W-:Y:S05]  /*7390*/  WARPSYNC.ALL ;  /* 0x0000000000007948 */ /* 0x000fea0003800000 */
[----:B------:R-:W-:Y:S01]  /*73a0*/  R2UR UR4, R25 ;  /* 0x00000000190472ca */ /* 0x000fe200000e0000 */
[----:B---34-:R-:W-:Y:S01]  /*73b0*/  HADD2.F32 R3, -RZ, R28.H0_H0 ;  /* 0x2000001cff037230 */ /* 0x018fe20000004100 */
[----:B------:R-:W-:Y:S01]  /*73c0*/  ISETP.NE.AND P0, PT, R61, RZ, PT ;  /* 0x000000ff3d00720c */ /* 0x000fe20003f05270 */
[----:B------:R-:W-:Y:S01]  /*73d0*/  HADD2.F32 R20, -RZ, R30.H0_H0 ;  /* 0x2000001eff147230 */ /* 0x000fe20000004100 */
[----:B------:R-:W-:Y:S09]  /*73e0*/  BSSY.RECONVERGENT B0, `(.L_x_126) ;  /* 0x0000058000007945 */ /* 0x000ff20003800200 */
[----:B-1----:R-:W1:Y:S02]  /*73f0*/  LDTM.x16 R4, tmem[UR4+0x10] ;  /* 0x00001004000479ee */ /* 0x002e640008240000 */
[C---:B-1----:R-:W-:Y:S01]  /*7400*/  FMUL R0, R24.reuse, R4 ;  /* 0x0000000418007220 */ /* 0x042fe20000400000 */
[----:B------:R-:W-:Y:S02]  /*7410*/  HADD2.F32 R4, -RZ, R28.H1_H1 ;  /* 0x3000001cff047230 */ /* 0x000fe40000004100 */
[C---:B------:R-:W-:Y:S01]  /*7420*/  FMUL R2, R24.reuse, R5 ;  /* 0x0000000518027220 */ /* 0x040fe20000400000 */
[--C-:B------:R-:W-:Y:S02]  /*7430*/  HADD2.F32 R5, -RZ, R29.reuse.H0_H0 ;  /* 0x2000001dff057230 */ /* 0x100fe40000004100 */
[C---:B------:R-:W-:Y:S01]  /*7440*/  FFMA R0, R27.reuse, R3, R0 ;  /* 0x000000031b007223 */ /* 0x040fe20000000000 */
[C---:B------:R-:W-:Y:S01]  /*7450*/  FMUL R3, R24.reuse, R6 ;  /* 0x0000000618037220 */ /* 0x040fe20000400000 */
[----:B------:R-:W-:Y:S02]  /*7460*/  HADD2.F32 R6, -RZ, R29.H1_H1 ;  /* 0x3000001dff067230 */ /* 0x000fe40000004100 */
[C---:B------:R-:W-:Y:S01]  /*7470*/  FFMA R2, R27.reuse, R4, R2 ;  /* 0x000000041b027223 */ /* 0x040fe20000000002 */
[C---:B------:R-:W-:Y:S01]  /*7480*/  FMUL R7, R24.reuse, R7 ;  /* 0x0000000718077220 */ /* 0x040fe20000400000 */
[C---:B------:R-:W-:Y:S01]  /*7490*/  FFMA R3, R27.reuse, R5, R3 ;  /* 0x000000051b037223 */ /* 0x040fe20000000003 */
[C---:B------:R-:W-:Y:S01]  /*74a0*/  FMUL R4, R24.reuse, R8 ;  /* 0x0000000818047220 */ /* 0x040fe20000400000 */
[----:B------:R-:W-:Y:S01]  /*74b0*/  FMUL R5, R24, R9 ;  /* 0x0000000918057220 */ /* 0x000fe20000400000 */
[----:B------:R-:W-:Y:S01]  /*74c0*/  F2FP.F16.F32.PACK_AB R32, R2, R0 ;  /* 0x000000000220723e */ /* 0x000fe200000000ff */
[C---:B------:R-:W-:Y:S01]  /*74d0*/  FFMA R7, R27.reuse, R6, R7 ;  /* 0x000000061b077223 */ /* 0x040fe20000000007 */
[----:B------:R-:W-:Y:S02]  /*74e0*/  HADD2.F32 R0, -RZ, R30.H1_H1 ;  /* 0x3000001eff007230 */ /* 0x000fe40000004100 */
[----:B------:R-:W-:Y:S01]  /*74f0*/  FFMA R4, R27, R20, R4 ;  /* 0x000000141b047223 */ /* 0x000fe20000000004 */
[--C-:B------:R-:W-:Y:S02]  /*7500*/  HADD2.F32 R2, -RZ, R31.reuse.H0_H0 ;  /* 0x2000001fff027230 */ /* 0x100fe40000004100 */
[C---:B------:R-:W-:Y:S01]  /*7510*/  FMUL R6, R24.reuse, R10 ;  /* 0x0000000a18067220 */ /* 0x040fe20000400000 */
[----:B------:R-:W-:Y:S01]  /*7520*/  F2FP.F16.F32.PACK_AB R33, R7, R3 ;  /* 0x000000030721723e */ /* 0x000fe200000000ff */
[----:B------:R-:W-:Y:S02]  /*7530*/  HADD2.F32 R3, -RZ, R31.H1_H1 ;  /* 0x3000001fff037230 */ /* 0x000fe40000004100 */
[C---:B------:R-:W-:Y:S01]  /*7540*/  FFMA R5, R27.reuse, R0, R5 ;  /* 0x000000001b057223 */ /* 0x040fe20000000005 */
[C---:B------:R-:W-:Y:S01]  /*7550*/  FMUL R11, R24.reuse, R11 ;  /* 0x0000000b180b7220 */ /* 0x040fe20000400000 */
[--C-:B------:R-:W-:Y:S02]  /*7560*/  HADD2.F32 R7, -RZ, R36.reuse.H0_H0 ;  /* 0x20000024ff077230 */ /* 0x100fe40000004100 */
[C---:B------:R-:W-:Y:S01]  /*7570*/  FMUL R8, R24.reuse, R12 ;  /* 0x0000000c18087220 */ /* 0x040fe20000400000 */
[----:B------:R-:W-:Y:S02]  /*7580*/  HADD2.F32 R0, -RZ, R36.H1_H1 ;  /* 0x30000024ff007230 */ /* 0x000fe40000004100 */
[C---:B------:R-:W-:Y:S01]  /*7590*/  FMUL R9, R24.reuse, R13 ;  /* 0x0000000d18097220 */ /* 0x040fe20000400000 */
[C---:B------:R-:W-:Y:S01]  /*75a0*/  FFMA R6, R27.reuse, R2, R6 ;  /* 0x000000021b067223 */ /* 0x040fe20000000006 */
[C---:B------:R-:W-:Y:S01]  /*75b0*/  FFMA R11, R27.reuse, R3, R11 ;  /* 0x000000031b0b7223 */ /* 0x040fe2000000000b */
[C---:B------:R-:W-:Y:S01]  /*75c0*/  FFMA R8, R27.reuse, R7, R8 ;  /* 0x000000071b087223 */ /* 0x040fe20000000008 */
[C---:B------:R-:W-:Y:S01]  /*75d0*/  FFMA R9, R27.reuse, R0, R9 ;  /* 0x000000001b097223 */ /* 0x040fe20000000009 */
[--C-:B------:R-:W-:Y:S02]  /*75e0*/  HADD2.F32 R2, -RZ, R37.reuse.H0_H0 ;  /* 0x20000025ff027230 */ /* 0x100fe40000004100 */
[C---:B------:R-:W-:Y:S01]  /*75f0*/  FMUL R10, R24.reuse, R14 ;  /* 0x0000000e180a7220 */ /* 0x040fe20000400000 */
[----:B------:R-:W-:Y:S02]  /*7600*/  HADD2.F32 R0, -RZ, R37.H1_H1 ;  /* 0x30000025ff007230 */ /* 0x000fe40000004100 */
[C---:B------:R-:W-:Y:S01]  /*7610*/  FMUL R15, R24.reuse, R15 ;  /* 0x0000000f180f7220 */ /* 0x040fe20000400000 */
[C---:B------:R-:W-:Y:S01]  /*7620*/  FMUL R12, R24.reuse, R16 ;  /* 0x00000010180c7220 */ /* 0x040fe20000400000 */
[C---:B------:R-:W-:Y:S01]  /*7630*/  FFMA R10, R27.reuse, R2, R10 ;  /* 0x000000021b0a7223 */ /* 0x040fe2000000000a */
[--C-:B------:R-:W-:Y:S02]  /*7640*/  HADD2.F32 R2, -RZ, R38.reuse.H0_H0 ;  /* 0x20000026ff027230 */ /* 0x100fe40000004100 */
[----:B------:R-:W-:Y:S01]  /*7650*/  FFMA R15, R27, R0, R15 ;  /* 0x000000001b0f7223 */ /* 0x000fe2000000000f */
[----:B------:R-:W-:Y:S01]  /*7660*/  HADD2.F32 R0, -RZ, R38.H1_H1 ;  /* 0x30000026ff007230 */ /* 0x000fe20000004100 */
[----:B------:R-:W-:Y:S01]  /*7670*/  F2FP.F16.F32.PACK_AB R34, R5, R4 ;  /* 0x000000040522723e */ /* 0x000fe200000000ff */
        /* <DEDUP_REMOVED lines=14> */
[----:B------:R-:W-:Y:S02]  /*7760*/  F2FP.F16.F32.PACK_AB R11, R19, R14 ;  /* 0x0000000e130b723e */ /* 0x000fe400000000ff */
[----:B------:R-:W-:Y:S02]  /*7770*/  MOV R2, UR46 ;  /* 0x0000002e00027c02 */ /* 0x000fe40008000f00 */
[----:B------:R-:W-:Y:S01]  /*7780*/  MOV R0, UR47 ;  /* 0x0000002f00007c02 */ /* 0x000fe20008000f00 */
[----:B------:R1:W-:Y:S01]  /*7790*/  STS.128 [R63+0x1200], R8 ;  /* 0x001200083f007388 */ /* 0x0003e20000000c00 */
[----:B------:R-:W-:Y:S02]  /*77a0*/  @P6 LEA R2, R2, UR43, 0x3 ;  /* 0x0000002b02026c11 */ /* 0x000fe4000f8e18ff */
[----:B------:R-:W-:Y:S02]  /*77b0*/  @P6 SHF.L.U32 R3, R60, 0x1f, RZ ;  /* 0x0000001f3c036819 */ /* 0x000fe400000006ff */
[----:B------:R-:W-:Y:S01]  /*77c0*/  @P6 IADD3 R2, PT, PT, R2, 0x70, RZ ;  /* 0x0000007002026810 */ /* 0x000fe20007ffe0ff */
[----:B------:R-:W-:Y:S01]  /*77d0*/  @!PT LDS RZ, [RZ] ;  /* 0x00000000fffff984 */ /* 0x000fe20000000800 */
[----:B------:R-:W-:Y:S01]  /*77e0*/  @!PT LDS RZ, [RZ] ;  /* 0x00000000fffff984 */ /* 0x000fe20000000800 */
[----:B------:R-:W-:Y:S01]  /*77f0*/  @!PT LDS RZ, [RZ] ;  /* 0x00000000fffff984 */ /* 0x000fe20000000800 */
[----:B------:R-:W-:Y:S01]  /*7800*/  @!PT LDS RZ, [RZ] ;  /* 0x00000000fffff984 */ /* 0x000fe20000000800 */
[----:B------:R2:W-:Y:S06]  /*7810*/  MEMBAR.ALL.CTA ;  /* 0x0000000000007992 */ /* 0x0005ec0000008000 */
[----:B--2---:R-:W2:Y:S01]  /*7820*/  FENCE.VIEW.ASYNC.S ;  /* 0x00000000000073c6 */ /* 0x004ea20000000000 */
[----:B------:R-:W-:Y:S02]  /*7830*/  @P6 PRMT R0, R0, 0x654, R2 ;  /* 0x0000065400006816 */ /* 0x000fe40000000002 */
[----:B------:R-:W-:Y:S01]  /*7840*/  LEA R2, R26, UR43, 0x3 ;  /* 0x0000002b1a027c11 */ /* 0x000fe2000f8e18ff */
[----:B--2---:R-:W-:Y:S06]  /*7850*/  BAR.SYNC.DEFER_BLOCKING 0x1, 0x80 ;  /* 0x0042000000007b1d */ /* 0x004fec0000010000 */
[----:B------:R-:W-:Y:S05]  /*7860*/  @P0 BRA `(.L_x_127) ;  /* 0x00000000003c0947 */ /* 0x000fea0003800000 */
[----:B------:R-:W2:Y:S01]  /*7870*/  LDCU.64 UR6, c[0x0][0x348] ;  /* 0x00006900ff0677ac */ /* 0x000ea20008000a00 */
[----:B------:R-:W-:Y:S02]  /*7880*/  UIADD3 UR13, UPT, UPT, UR49, 0x10, URZ ;  /* 0x00000010310d7890 */ /* 0x000fe4000fffe0ff */
[----:B------:R-:W-:Y:S01]  /*7890*/  UIADD3 UR12, UPT, UPT, UR43, 0x1200, URZ ;  /* 0x000012002b0c7890 */ /* 0x000fe2000fffe0ff */
[----:B------:R-:W-:Y:S01]  /*78a0*/  UMOV UR14, UR50 ;  /* 0x00000032000e7c82 */ /* 0x000fe20008000000 */
[----:B------:R-:W-:Y:S01]  /*78b0*/  UMOV UR15, UR36 ;  /* 0x00000024000f7c82 */ /* 0x000fe20008000000 */
[----:B------:R-:W-:Y:S02]  /*78c0*/  UIADD3 UR9, UPT, UPT, UR49, 0x50, URZ ;  /* 0x0000005031097890 */ /* 0x000fe4000fffe0ff */
[----:B------:R-:W-:Y:S01]  /*78d0*/  UIADD3 UR8, UPT, UPT, UR43, 0x1a00, URZ ;  /* 0x00001a002b087890 */ /* 0x000fe2000fffe0ff */
[----:B------:R-:W-:Y:S01]  /*78e0*/  UMOV UR10, UR50 ;  /* 0x00000032000a7c82 */ /* 0x000fe20008000000 */
[----:B------:R-:W-:Y:S01]  /*78f0*/  UMOV UR11, UR36 ;  /* 0x00000024000b7c82 */ /* 0x000fe20008000000 */
[----:B--2---:R-:W-:Y:S04]  /*7900*/  UIADD3 UR4, UP0, UPT, UR6, 0x680, URZ ;  /* 0x0000068006047890 */ /* 0x004fe8000ff1e0ff */
[----:B------:R-:W-:Y:S09]  /*7910*/  UIADD3.X UR5, UPT, UPT, URZ, UR7, URZ, UP0, !UPT ;  /* 0x00000007ff057290 */ /* 0x000ff200087fe4ff */
[----:B------:R2:W-:Y:S01]  /*7920*/  UTMASTG.3D [UR12], [UR4] ;  /* 0x0000000c040073b5 */ /* 0x0005e20008010000 */
[----:B------:R2:W-:Y:S01]  /*7930*/  UTMASTG.3D [UR8], [UR4] ;  /* 0x00000008040073b5 */ /* 0x0005e20008010000 */
[----:B------:R0:W-:Y:S01]  /*7940*/  UTMACMDFLUSH ;  /* 0x00000000000079b7 */ /* 0x0001e20000000000 */
[----:B--2---:R-:W-:Y:S04]  /*7950*/  DEPBAR.LE SB0, 0x1 ;  /* 0x000080400000791a */ /* 0x004fe80000000000 */
.L_x_127:
[----:B------:R-:W-:Y:S05]  /*7960*/  BSYNC.RECONVERGENT B0 ;  /* 0x0000000000007941 */ /* 0x000fea0003800200 */
.L_x_126:
[----:B------:R-:W-:Y:S01]  /*7970*/  BAR.SYNC.DEFER_BLOCKING 0x1, 0x80 ;  /* 0x0042000000007b1d */ /* 0x000fe20000010000 */
[----:B------:R-:W-:Y:S04]  /*7980*/  UIADD3 UR4, UPT, UPT, UR46, 0x1, URZ ;  /* 0x000000012e047890 */ /* 0x000fe8000fffe0ff */
[----:B------:R-:W-:Y:S04]  /*7990*/  UISETP.NE.AND UP0, UPT, UR4, 0x4, UPT ;  /* 0x000000040400788c */ /* 0x000fe8000bf05270 */
[----:B------:R-:W-:Y:S01]  /*79a0*/  USEL UR44, UR4, URZ, UP0 ;  /* 0x000000ff042c7287 */ /* 0x000fe20008000000 */
[----:B------:R2:W-:Y:S01]  /*79b0*/  @P6 SYNCS.ARRIVE.TRANS64.RED.A1T0 RZ, [R0+URZ], RZ ;  /* 0x000000ff00ff69a7 */ /* 0x0005e200081004ff */
[----:B------:R-:W-:Y:S01]  /*79c0*/  BSSY B1, `(.L_x_128) ;  /* 0x0000013000017945 */ /* 0x000fe20003800000 */
[----:B------:R-:W3:Y:S02]  /*79d0*/  @P6 SYNCS.PHASECHK.TRANS64.TRYWAIT P0, [R2+URZ+0x50], R3 ;  /* 0x00005003020065a7 */ /* 0x000ee400080011ff */
[----:B---3--:R-:W-:Y:S01]  /*79e0*/  @P6 SEL R64, RZ, 0x1, !P0 ;  /* 0x00000001ff406807 */ /* 0x008fe20004000000 */
[----:B--2---:R-:W-:Y:S06]  /*79f0*/  @!P6 BRA `(.L_x_129) ;  /* 0x00000000003ce947 */ /* 0x004fec0003800000 */
[----:B------:R-:W-:Y:S01]  /*7a00*/  ISETP.NE.AND P1, PT, R65, RZ, PT ;  /* 0x000000ff4100720c */ /* 0x000fe20003f25270 */
[----:B------:R-:W-:Y:S01]  /*7a10*/  BSSY B0, `(.L_x_130) ;  /* 0x0000009000007945 */ /* 0x000fe20003800000 */
[----:B------:R-:W-:Y:S11]  /*7a20*/  ISETP.NE.AND P0, PT, R64, RZ, PT ;  /* 0x000000ff4000720c */ /* 0x000ff60003f05270 */
[----:B------:R-:W-:Y:S05]  /*7a30*/  @P1 IMAD R3, R26, 0x1000, R57 ;  /* 0x000010001a031824 */ /* 0x000fea00078e0239 */
[----:B------:R-:W-:Y:S05]  /*7a40*/  @P1 IADD3 R0, PT, PT, R3, UR43, RZ ;  /* 0x0000002b03001c10 */ /* 0x000fea000fffe0ff */
[----:B------:R-:W-:Y:S01]  /*7a50*/  @P1 IMAD.IADD R0, R66, 0x1, R0 ;  /* 0x0000000142001824 */ /* 0x000fe200078e0200 */
[----:B------:R-:W-:Y:S06]  /*7a60*/  @P0 BRA `(.L_x_131) ;  /* 0x00000000000c0947 */ /* 0x000fec0003800000 */
[----:B------:R-:W-:Y:S04]  /*7a70*/  SHF.L.U32 R4, R60, 0x1f, RZ ;  /* 0x0000001f3c047819 */ /* 0x000fe800000006ff */
[----:B------:R-:W2:Y:S02]  /*7a80*/  SYNCS.PHASECHK.TRANS64.TRYWAIT P0, [R2+URZ+0x50], R4 ;  /* 0x00005004020075a7 */ /* 0x000ea400080011ff */
[----:B--2---:R-:W-:Y:S05]  /*7a90*/  @!P0 BRA `(.L_x_132) ;  /* 0x00000020001c8947 */ /* 0x004fea0003800000 */
.L_x_131:
[----:B------:R-:W-:Y:S05]  /*7aa0*/  BSYNC B0 ;  /* 0x0000000000007941 */ /* 0x000fea0003800000 */
.L_x_130:
[----:B------:R-:W-:Y:S02]  /*7ab0*/  ISETP.NE.AND P0, PT, R65, RZ, PT ;  /* 0x000000ff4100720c */ /* 0x000fe40003f05270 */
[----:B------:R-:W-:Y:S11]  /*7ac0*/  IADD3 R26, PT, PT, R26, 0x1, RZ ;  /* 0x000000011a1a7810 */ /* 0x000ff60007ffe0ff */
[----:B------:R3:W4:Y:S04]  /*7ad0*/  @P0 LDS.128 R28, [R3+UR43+0x200] ;  /* 0x0002002b031c0984 */ /* 0x0007280008000c00 */
[----:B------:R3:W1:Y:S02]  /*7ae0*/  @P0 LDS.128 R36, [R0+0x200] ;  /* 0x0002000000240984 */ /* 0x0006640000000c00 */
.L_x_129:
[----:B------:R-:W-:Y:S05]  /*7af0*/  BSYNC B1 ;  /* 0x0000000000017941 */ /* 0x000fea0003800000 */
.L_x_128:
[----:B---3--:R-:W-:Y:S05]  /*7b00*/  VIADD R0, R25, 0x20 ;  /* 0x0000002019007836 */ /* 0x008fea0000000000 */
[----:B------:R-:W-:Y:S04]  /*7b10*/  SHF.R.U32.HI R0, RZ, 0x15, R0 ;  /* 0x00000015ff007819 */ /* 0x000fe80000011600 */
[----:B------:R-:W-:Y:S11]  /*7b20*/  LOP3.LUT P0, RZ, R0, 0x3, R51, 0x48, !PT ;  /* 0x0000000300ff7812 */ /* 0x000ff60007804833 */
[----:B------:R-:W-:Y:S02]  /*7b30*/  @!UPT UIADD3 URZ, UPT, UPT, URZ, URZ, URZ ;  /* 0x000000fffffff290 */ /* 0x000fe4000fffe0ff */
[----:B------:R-:W-:Y:S05]  /*7b40*/  @!P0 BRA `(.L_x_133) ;  /* 0x0000000000408947 */ /* 0x000fea0003800000 */
[----:B------:R-:W3:Y:S01]  /*7b50*/  LDCU.64 UR8, c[0x4][0x70] ;  /* 0x01000e00ff0877ac */ /* 0x000ee20008000a00 */
[----:B------:R-:W-:Y:S01]  /*7b60*/  MOV R3, 0x0 ;  /* 0x0000000000037802 */ /* 0x000fe20000000f00 */
[----:B------:R-:W-:Y:S02]  /*7b70*/  HFMA2 R12, -RZ, RZ, 0, 5.9604644775390625e-08 ;  /* 0x00000001ff0c7431 */ /* 0x000fe400000001ff */
[----:B-1----:R-:W-:Y:S02]  /*7b80*/  IMAD.MOV.U32 R8, RZ, RZ, 0x192 ;  /* 0x00000192ff087424 */ /* 0x002fe400078e00ff */
[----:B------:R-:W-:Y:S01]  /*7b90*/  IMAD.MOV.U32 R13, RZ, RZ, RZ ;  /* 0x000000ffff0d7224 */ /* 0x000fe200078e00ff */
[----:B------:R-:W1:Y:S01]  /*7ba0*/  LDCU.64 UR6, c[0x4][0x78] ;  /* 0x01000f00ff0677ac */ /* 0x000e620008000a00 */
[----:B--2---:R-:W2:Y:S01]  /*7bb0*/  LDC.64 R2, c[0x4][R3] ;  /* 0x0100000003027b82 */ /* 0x004ea20000000a00 */
[----:B------:R-:W5:Y:S01]  /*7bc0*/  LDCU.64 UR4, c[0x4][0x10] ;  /* 0x01000200ff0477ac */ /* 0x000f620008000a00 */
[----:B---3--:R-:W-:Y:S01]  /*7bd0*/  MOV R5, UR9 ;  /* 0x0000000900057c02 */ /* 0x008fe20008000f00 */
[----:B------:R-:W-:Y:S01]  /*7be0*/  IMAD.U32 R4, RZ, RZ, UR8 ;  /* 0x00000008ff047e24 */ /* 0x000fe2000f8e00ff */
[----:B-1----:R-:W-:Y:S01]  /*7bf0*/  MOV R7, UR7 ;  /* 0x0000000700077c02 */ /* 0x002fe20008000f00 */
[----:B------:R-:W-:Y:S01]  /*7c00*/  IMAD.U32 R6, RZ, RZ, UR6 ;  /* 0x00000006ff067e24 */ /* 0x000fe2000f8e00ff */
[----:B-----5:R-:W-:Y:S01]  /*7c10*/  MOV R11, UR5 ;  /* 0x00000005000b7c02 */ /* 0x020fe20008000f00 */
[----:B------:R-:W-:Y:S02]  /*7c20*/  IMAD.U32 R10, RZ, RZ, UR4 ;  /* 0x00000004ff0a7e24 */ /* 0x000fe4000f8e00ff */
[----:B------:R-:W-:Y:S07]  /*7c30*/  LEPC R20, `(.L_x_133) ;  /* 0x000000001014794e */ /* 0x000fee0000000000 */
[----:B--2-4-:R-:W-:Y:S05]  /*7c40*/  CALL.ABS.NOINC R2 ;  /* 0x0000000002007343 */ /* 0x014fea0003c00000 */
.L_x_133:
[----:B------:R-:W-:Y:S01]  /*7c50*/  ISETP.NE.AND P6, PT, R62, RZ, PT ;  /* 0x000000ff3e00720c */ /* 0x000fe20003fc5270 */
[----:B------:R-:W-:Y:S05]  /*7c60*/  WARPSYNC.ALL ;  /* 0x0000000000007948 */ /* 0x000fea0003800000 */
[----:B------:R-:W-:Y:S01]  /*7c70*/  R2UR UR4, R25 ;  /* 0x00000000190472ca */ /* 0x000fe200000e0000 */
[----:B----4-:R-:W-:Y:S01]  /*7c80*/  HADD2.F32 R3, -RZ, R28.H0_H0 ;  /* 0x2000001cff037230 */ /* 0x010fe20000004100 */
[----:B------:R-:W-:Y:S01]  /*7c90*/  ISETP.NE.AND P0, PT, R61, RZ, PT ;  /* 0x000000ff3d00720c */ /* 0x000fe20003f05270 */
[----:B------:R-:W-:Y:S01]  /*7ca0*/  HADD2.F32 R20, -RZ, R30.H0_H0 ;  /* 0x2000001eff147230 */ /* 0x000fe20000004100 */
[----:B------:R-:W-:Y:S09]  /*7cb0*/  BSSY.RECONVERGENT B0, `(.L_x_134) ;  /* 0x0000058000007945 */ /* 0x000ff20003800200 */
[----:B-12---:R-:W1:Y:S02]  /*7cc0*/  LDTM.x16 R4, tmem[UR4+0x20] ;  /* 0x00002004000479ee */ /* 0x006e640008240000 */
        /* <DEDUP_REMOVED lines=59> */
[----:B------:R-:W-:Y:S02]  /*8080*/  LEA R3, R26, UR43, 0x3 ;  /* 0x0000002b1a037c11 */ /* 0x000fe4000f8e18ff */
        /* <DEDUP_REMOVED lines=8> */
[----:B------:R-:W-:Y:S01]  /*8110*/  @P6 SHF.L.U32 R2, R60, 0x1f, RZ ;  /* 0x0000001f3c026819 */ /* 0x000fe200000006ff */
        /* <DEDUP_REMOVED lines=17> */
.L_x_135:
[----:B------:R-:W-:Y:S05]  /*8230*/  BSYNC.RECONVERGENT B0 ;  /* 0x0000000000007941 */ /* 0x000fea0003800200 */
.L_x_134:
        /* <DEDUP_REMOVED lines=19> */
.L_x_139:
[----:B------:R-:W-:Y:S05]  /*8370*/  BSYNC B0 ;  /* 0x0000000000007941 */ /* 0x000fea0003800000 */
.L_x_138:
[----:B------:R-:W-:Y:S11]  /*8380*/  ISETP.NE.AND P0, PT, R65, RZ, PT ;  /* 0x000000ff4100720c */ /* 0x000ff60003f05270 */
[----:B------:R-:W-:Y:S02]  /*8390*/  @!UPT UIADD3 URZ, UPT, UPT, URZ, URZ, URZ ;  /* 0x000000fffffff290 */ /* 0x000fe4000fffe0ff */
[----:B------:R3:W4:Y:S04]  /*83a0*/  @P0 LDS.128 R28, [R26+UR43+0x200] ;  /* 0x0002002b1a1c0984 */ /* 0x0007280008000c00 */
[----:B------:R3:W1:Y:S02]  /*83b0*/  @P0 LDS.128 R36, [R66+0x200] ;  /* 0x0002000042240984 */ /* 0x0006640000000c00 */
.L_x_137:
[----:B------:R-:W-:Y:S05]  /*83c0*/  BSYNC B1 ;  /* 0x0000000000017941 */ /* 0x000fea0003800000 */
.L_x_136:
[----:B--2---:R-:W-:Y:S05]  /*83d0*/  VIADD R0, R25, 0x30 ;  /* 0x0000003019007836 */ /* 0x004fea0000000000 */
[----:B------:R-:W-:Y:S04]  /*83e0*/  SHF.R.U32.HI R0, RZ, 0x15, R0 ;  /* 0x00000015ff007819 */ /* 0x000fe80000011600 */
[----:B------:R-:W-:Y:S11]  /*83f0*/  LOP3.LUT P0, RZ, R0, 0x3, R51, 0x48, !PT ;  /* 0x0000000300ff7812 */ /* 0x000ff60007804833 */
[----:B------:R-:W-:Y:S02]  /*8400*/  @!UPT UIADD3 URZ, UPT, UPT, URZ, URZ, URZ ;  /* 0x000000fffffff290 */ /* 0x000fe4000fffe0ff */
[----:B------:R-:W-:Y:S05]  /*8410*/  @!P0 BRA `(.L_x_141) ;  /* 0x0000000000408947 */ /* 0x000fea0003800000 */
[----:B------:R-:W2:Y:S01]  /*8420*/  LDCU.64 UR8, c[0x4][0x70] ;  /* 0x01000e00ff0877ac */ /* 0x000ea20008000a00 */
[----:B------:R-:W-:Y:S01]  /*8430*/  MOV R3, 0x0 ;  /* 0x0000000000037802 */ /* 0x000fe20000000f00 */
        /* <DEDUP_REMOVED lines=14> */
.L_x_141:
[----:B------:R-:W-:Y:S01]  /*8520*/  ISETP.NE.AND P0, PT, R61, RZ, PT ;  /* 0x000000ff3d00720c */ /* 0x000fe20003f05270 */
[----:B------:R-:W-:Y:S05]  /*8530*/  WARPSYNC.ALL ;  /* 0x0000000000007948 */ /* 0x000fea0003800000 */
[----:B------:R-:W-:Y:S01]  /*8540*/  R2UR UR4, R25 ;  /* 0x00000000190472ca */ /* 0x000fe200000e0000 */
[--C-:B----4-:R-:W-:Y:S01]  /*8550*/  HADD2.F32 R20, -RZ, R28.reuse.H0_H0 ;  /* 0x2000001cff147230 */ /* 0x110fe20000004100 */
[----:B------:R-:W-:Y:S01]  /*8560*/  IADD3 R54, PT, PT, R54, 0xe0, RZ ;  /* 0x000000e036367810 */ /* 0x000fe20007ffe0ff */
[----:B------:R-:W-:Y:S01]  /*8570*/  HADD2.F32 R21, -RZ, R28.H1_H1 ;  /* 0x3000001cff157230 */ /* 0x000fe20000004100 */
[----:B------:R-:W-:Y:S01]  /*8580*/  BSSY.RECONVERGENT B0, `(.L_x_142) ;  /* 0x0000054000007945 */ /* 0x000fe20003800200 */
[--C-:B------:R-:W-:Y:S01]  /*8590*/  HADD2.F32 R25, -RZ, R29.reuse.H0_H0 ;  /* 0x2000001dff197230 */ /* 0x100fe20000004100 */
[----:B------:R-:W-:Y:S01]  /*85a0*/  LOP3.LUT R54, R54, 0xfefffff8, RZ, 0xc0, !PT ;  /* 0xfefffff836367812 */ /* 0x000fe200078ec0ff */
[----:B---3--:R-:W-:Y:S02]  /*85b0*/  HADD2.F32 R26, -RZ, R29.H1_H1 ;  /* 0x3000001dff1a7230 */ /* 0x008fe40000004100 */
[--C-:B------:R-:W-:Y:S02]  /*85c0*/  HADD2.F32 R28, -RZ, R30.reuse.H0_H0 ;  /* 0x2000001eff1c7230 */ /* 0x100fe40000004100 */
[----:B------:R-:W-:Y:S02]  /*85d0*/  HADD2.F32 R29, -RZ, R30.H1_H1 ;  /* 0x3000001eff1d7230 */ /* 0x000fe40000004100 */
[----:B-1----:R-:W1:Y:S01]  /*85e0*/  LDTM.x16 R4, tmem[UR4+0x30] ;  /* 0x00003004000479ee */ /* 0x002e620008240000 */
[----:B------:R-:W-:Y:S01]  /*85f0*/  NOP ;  /* 0x0000000000007918 */ /* 0x000fe20000000000 */
[----:B-1----:R1:W-:Y:S01]  /*8600*/  SYNCS.ARRIVE.TRANS64.RED.A1T0 RZ, [R54+URZ], RZ ;  /* 0x000000ff36ff79a7 */ /* 0x0023e200081004ff */
[--C-:B------:R-:W-:Y:S02]  /*8610*/  HADD2.F32 R30, -RZ, R31.reuse.H0_H0 ;  /* 0x2000001fff1e7230 */ /* 0x100fe40000004100 */
[----:B------:R-:W-:Y:S02]  /*8620*/  HADD2.F32 R31, -RZ, R31.H1_H1 ;  /* 0x3000001fff1f7230 */ /* 0x000fe40000004100 */
        /* <DEDUP_REMOVED lines=8> */
[C---:B------:R-:W-:Y:S01]  /*86b0*/  FMUL R4, R24.reuse, R4 ;  /* 0x0000000418047220 */ /* 0x040fe20000400000 */
[C---:B------:R-:W-:Y:S01]  /*86c0*/  FMUL R5, R24.reuse, R5 ;  /* 0x0000000518057220 */ /* 0x040fe20000400000 */
[C---:B------:R-:W-:Y:S01]  /*86d0*/  FMUL R6, R24.reuse, R6 ;  /* 0x0000000618067220 */ /* 0x040fe20000400000 */
[C---:B------:R-:W-:Y:S01]  /*86e0*/  FMUL R7, R24.reuse, R7 ;  /* 0x0000000718077220 */ /* 0x040fe20000400000 */
[C---:B------:R-:W-:Y:S01]  /*86f0*/  FFMA R4, R27.reuse, R20, R4 ;  /* 0x000000141b047223 */ /* 0x040fe20000000004 */
        /* <DEDUP_REMOVED lines=15> */
[C---:B------:R-:W-:Y:S01]  /*87f0*/  FMUL R12, R24.reuse, R16 ;  /* 0x00000010180c7220 */ /* 0x040fe20000400000 */
[C---:B------:R-:W-:Y:S01]  /*8800*/  FFMA R0, R27.reuse, R32, R0 ;  /* 0x000000201b007223 */ /* 0x040fe20000000000 */
[C---:B------:R-:W-:Y:S01]  /*8810*/  FMUL R13, R24.reuse, R17 ;  /* 0x00000011180d7220 */ /* 0x040fe20000400000 */
[----:B------:R-:W-:Y:S01]  /*8820*/  FFMA R2, R27, R33, R2 ;  /* 0x000000211b027223 */ /* 0x000fe20000000002 */
[----:B------:R-:W-:Y:S01]  /*8830*/  F2FP.F16.F32.PACK_AB R4, R5, R4 ;  /* 0x000000040504723e */ /* 0x000fe200000000ff */
[C---:B------:R-:W-:Y:S01]  /*8840*/  FMUL R14, R24.reuse, R18 ;  /* 0x00000012180e7220 */ /* 0x040fe20000400000 */
[----:B------:R-:W-:Y:S01]  /*8850*/  FFMA R3, R27, R34, R3 ;  /* 0x000000221b037223 */ /* 0x000fe20000000003 */
[----:B------:R-:W-:Y:S01]  /*8860*/  F2FP.F16.F32.PACK_AB R5, R7, R6 ;  /* 0x000000060705723e */ /* 0x000fe200000000ff */
[----:B------:R-:W-:Y:S01]  /*8870*/  FFMA R15, R27, R35, R15 ;  /* 0x000000231b0f7223 */ /* 0x000fe2000000000f */
[----:B------:R-:W-:Y:S01]  /*8880*/  FMUL R19, R24, R19 ;  /* 0x0000001318137220 */ /* 0x000fe20000400000 */
[----:B------:R-:W-:Y:S01]  /*8890*/  F2FP.F16.F32.PACK_AB R6, R9, R8 ;  /* 0x000000080906723e */ /* 0x000fe200000000ff */
[----:B------:R-:W-:Y:S01]  /*88a0*/  FFMA R12, R27, R36, R12 ;  /* 0x000000241b0c7223 */ /* 0x000fe2000000000c */
[----:B------:R-:W-:Y:S01]  /*88b0*/  F2FP.F16.F32.PACK_AB R7, R11, R10 ;  /* 0x0000000a0b07723e */ /* 0x000fe200000000ff */
[C---:B------:R-:W-:Y:S01]  /*88c0*/  FFMA R13, R27.reuse, R37, R13 ;  /* 0x000000251b0d7223 */ /* 0x040fe2000000000d */
[C---:B------:R-:W-:Y:S01]  /*88d0*/  FFMA R14, R27.reuse, R38, R14 ;  /* 0x000000261b0e7223 */ /* 0x040fe2000000000e */
[----:B------:R-:W-:Y:S01]  /*88e0*/  FFMA R19, R27, R39, R19 ;  /* 0x000000271b137223 */ /* 0x000fe20000000013 */
[----:B------:R-:W-:Y:S01]  /*88f0*/  F2FP.F16.F32.PACK_AB R16, R2, R0 ;  /* 0x000000000210723e */ /* 0x000fe200000000ff */
[----:B------:R1:W-:Y:S01]  /*8900*/  STS.128 [R57+UR43+0x3200], R4 ;  /* 0x0032000439007988 */ /* 0x0003e20008000c2b */
        /* <DEDUP_REMOVED lines=27> */
.L_x_143:
[----:B------:R-:W-:Y:S05]  /*8ac0*/  BSYNC.RECONVERGENT B0 ;  /* 0x0000000000007941 */ /* 0x000fea0003800200 */
.L_x_142:
[----:B------:R-:W-:Y:S01]  /*8ad0*/  BAR.SYNC.DEFER_BLOCKING 0x1, 0x80 ;  /* 0x0042000000007b1d */ /* 0x000fe20000010000 */
[----:B------:R-:W-:Y:S01]  /*8ae0*/  UISETP.NE.AND UP0, UPT, UR52, -0x4, UPT ;  /* 0xfffffffc3400788c */ /* 0x000fe2000bf05270 */
[----:B------:R-:W-:Y:S08]  /*8af0*/  IADD3 R22, PT, PT, R22, 0x1, RZ ;  /* 0x0000000116167810 */ /* 0x000ff00007ffe0ff */
[----:B------:R-:W-:Y:S05]  /*8b00*/  BRA.U !UP0, `(.L_x_144) ;  /* 0x0000000108287547 */ /* 0x000fea000b800000 */
[----:B------:R-:W-:Y:S01]  /*8b10*/  ISETP.NE.AND P0, PT, R62, RZ, PT ;  /* 0x000000ff3e00720c */ /* 0x000fe20003f05270 */
[----:B------:R-:W-:Y:S01]  /*8b20*/  IMAD.U32 R2, RZ, RZ, UR46 ;  /* 0x0000002eff027e24 */ /* 0x000fe2000f8e00ff */
[----:B------:R-:W-:Y:S01]  /*8b30*/  UIADD3 UR4, UPT, UPT, UR46, 0x1, URZ ;  /* 0x000000012e047890 */ /* 0x000fe2000fffe0ff */
[----:B------:R-:W-:Y:S03]  /*8b40*/  IMAD.U32 R0, RZ, RZ, UR47 ;  /* 0x0000002fff007e24 */ /* 0x000fe6000f8e00ff */
[----:B------:R-:W-:Y:S04]  /*8b50*/  UISETP.NE.AND UP0, UPT, UR4, 0x4, UPT ;  /* 0x000000040400788c */ /* 0x000fe8000bf05270 */
[----:B------:R-:W-:Y:S03]  /*8b60*/  USEL UR46, UR4, URZ, UP0 ;  /* 0x000000ff042e7287 */ /* 0x000fe60008000000 */
[----:B------:R-:W-:Y:S05]  /*8b70*/  @P0 LEA R2, R2, UR43, 0x3 ;  /* 0x0000002b02020c11 */ /* 0x000fea000f8e18ff */
[----:B------:R-:W-:Y:S05]  /*8b80*/  @P0 VIADD R2, R2, 0x70 ;  /* 0x0000007002020836 */ /* 0x000fea0000000000 */
[----:B------:R-:W-:Y:S04]  /*8b90*/  @P0 PRMT R0, R0, 0x654, R2 ;  /* 0x0000065400000816 */ /* 0x000fe80000000002 */
[----:B------:R2:W-:Y:S03]  /*8ba0*/  @P0 SYNCS.ARRIVE.TRANS64.RED.A1T0 RZ, [R0+URZ], RZ ;  /* 0x000000ff00ff09a7 */ /* 0x0005e600081004ff */
.L_x_144:
[----:B------:R-:W-:Y:S01]  /*8bb0*/  R2UR UR4, R52 ;  /* 0x00000000340472ca */ /* 0x000fe200000e0000 */
[----:B------:R-:W-:Y:S01]  /*8bc0*/  UISETP.NE.AND UP0, UPT, UR62, URZ, UPT ;  /* 0x000000ff3e00728c */ /* 0x000fe2000bf05270 */
[----:B------:R-:W-:Y:S01]  /*8bd0*/  ISETP.NE.AND P0, PT, R56, 0x2, PT ;  /* 0x000000023800780c */ /* 0x000fe20003f05270 */
[----:B------:R-:W-:Y:S01]  /*8be0*/  UIADD3 UR20, UPT, UPT, UR37, UR63, URZ ;  /* 0x0000003f25147290 */ /* 0x000fe2000fffe0ff */
[----:B------:R-:W-:Y:S01]  /*8bf0*/  ISETP.NE.AND P1, PT, R22, 0x4, PT ;  /* 0x000000041600780c */ /* 0x000fe20003f25270 */
[----:B------:R-:W-:Y:S01]  /*8c00*/  UIADD3 UR52, UPT, UPT, UR52, 0x4, URZ ;  /* 0x0000000434347890 */ /* 0x000fe2000fffe0ff */
[----:B------:R-:W-:Y:S01]  /*8c10*/  SEL R2, RZ, 0x1, P0 ;  /* 0x00000001ff027807 */ /* 0x000fe20000000000 */
[----:B------:R-:W-:Y:S01]  /*8c20*/  UMOV UR36, UR61 ;  /* 0x0000003d00247c82 */ /* 0x000fe20008000000 */
[----:B--2---:R-:W-:Y:S02]  /*8c30*/  SEL R0, RZ, 0x1, P1 ;  /* 0x00000001ff007807 */ /* 0x004fe40000800000 */
[----:B------:R-:W-:Y:S02]  /*8c40*/  LOP3.LUT R58, R58, R2, RZ, 0x3c, !PT ;  /* 0x000000023a3a7212 */ /* 0x000fe400078e3cff */
[----:B------:R-:W-:Y:S01]  /*8c50*/  LOP3.LUT R59, R59, R0, RZ, 0x3c, !PT ;  /* 0x000000003b3b7212 */ /* 0x000fe200078e3cff */
[----:B------:R-:W-:Y:S01]  /*8c60*/  UIADD3 UR24, UPT, UPT, UR38, UR4, URZ ;  /* 0x0000000426187290 */ /* 0x000fe2000fffe0ff */
[----:B------:R-:W-:Y:S02]  /*8c70*/  SEL R56, R56, RZ, P0 ;  /* 0x000000ff38387207 */ /* 0x000fe40000000000 */
[----:B------:R-:W-:Y:S01]  /*8c80*/  SEL R22, R22, RZ, P1 ;  /* 0x000000ff16167207 */ /* 0x000fe20000800000 */
[----:B------:R-:W-:Y:S08]  /*8c90*/  BRA.U UP0, `(.L_x_145) ;  /* 0xffffffcd00787547 */ /* 0x000ff0000b83ffff */
[----:B------:R-:W2:Y:S01]  /*8ca0*/  LDCU.64 UR4, c[0x0][0x888] ;  /* 0x00011100ff0477ac */ /* 0x000ea20008000a00 */
[----:B------:R-:W3:Y:S01]  /*8cb0*/  LDCU.64 UR6, c[0x0][0x890] ;  /* 0x00011200ff0677ac */ /* 0x000ee20008000a00 */
[----:B--2---:R-:W-:Y:S02]  /*8cc0*/  ISETP.NE.U32.AND P2, PT, RZ, UR4, PT ;  /* 0x00000004ff007c0c */ /* 0x004fe4000bf45070 */
[----:B---3--:R-:W-:Y:S02]  /*8cd0*/  ISETP.NE.U32.AND P1, PT, RZ, UR6, PT ;  /* 0x00000006ff007c0c */ /* 0x008fe4000bf25070 */
[----:B------:R-:W-:Y:S02]  /*8ce0*/  ISETP.NE.AND.EX P2, PT, RZ, UR5, PT, P2 ;  /* 0x00000005ff007c0c */ /* 0x000fe4000bf45320 */
[----:B------:R-:W-:-:S13]  /*8cf0*/  ISETP.NE.AND.EX P0, PT, RZ, UR7, PT, P1 ;  /* 0x00000007ff007c0c */ /* 0x000fda000bf05310 */
[----:B------:R-:W-:Y:S05]  /*8d00*/  @P2 BRA P0, `(.L_x_146) ;  /* 0x00000000003c2947 */ /* 0x000fea0000000000 */
[----:B------:R-:W-:-:S13]  /*8d10*/  ISETP.NE.AND.EX P1, PT, RZ, UR7, PT, P1 ;  /* 0x00000007ff007c0c */ /* 0x000fda000bf25310 */
[----:B------:R-:W-:Y:S05]  /*8d20*/  @P1 BRA `(.L_x_147) ;  /* 0x00000000000c1947 */ /* 0x000fea0003800000 */
[----:B------:R-:W-:-:S13]  /*8d30*/  FSETP.NEU.AND P0, PT, R27, RZ, PT ;  /* 0x000000ff1b00720b */ /* 0x000fda0003f0d000 */
[----:B------:R-:W-:Y:S05]  /*8d40*/  @!P0 EXIT ;  /* 0x000000000000894d */ /* 0x000fea0003800000 */
[----:B------:R-:W-:Y:S05]  /*8d50*/  BRA `(.L_x_146) ;  /* 0x0000000000287947 */ /* 0x000fea0003800000 */
.L_x_147:
[----:B------:R-:W-:Y:S01]  /*8d60*/  ISETP.NE.AND P0, PT, R55, RZ, PT ;  /* 0x000000ff3700720c */ /* 0x000fe20003f05270 */
[----:B------:R-:W-:-:S12]  /*8d70*/  BSSY.RECONVERGENT B0, `(.L_x_146) ;  /* 0x0000008000007945 */ /* 0x000fd80003800200 */
[----:B------:R-:W-:Y:S05]  /*8d80*/  @P0 BRA `(.L_x_148) ;  /* 0x0000000000100947 */ /* 0x000fea0003800000 */
[----:B------:R-:W-:-:S04]  /*8d90*/  ISETP.NE.U32.AND P0, PT, RZ, UR4, PT ;  /* 0x00000004ff007c0c */ /* 0x000fc8000bf05070 */
[----:B------:R-:W-:-:S13]  /*8da0*/  ISETP.NE.AND.EX P0, PT, RZ, UR5, PT, P0 ;  /* 0x00000005ff007c0c */ /* 0x000fda000bf05300 */
[----:B------:R-:W-:Y:S05]  /*8db0*/  @!P0 EXIT ;  /* 0x000000000000894d */ /* 0x000fea0003800000 */
[----:B------:R-:W-:Y:S05]  /*8dc0*/  BRA `(.L_x_149) ;  /* 0x0000000000087947 */ /* 0x000fea0003800000 */
.L_x_148:
[----:B------:R-:W-:-:S13]  /*8dd0*/  FSETP.NEU.AND P0, PT, R27, RZ, PT ;  /* 0x000000ff1b00720b */ /* 0x000fda0003f0d000 */
[----:B------:R-:W-:Y:S05]  /*8de0*/  @!P0 EXIT ;  /* 0x000000000000894d */ /* 0x000fea0003800000 */
.L_x_149:
[----:B------:R-:W-:Y:S05]  /*8df0*/  BSYNC.RECONVERGENT B0 ;  /* 0x0000000000007941 */ /* 0x000fea0003800200 */
.L_x_146:
[----:B------:R-:W-:Y:S01]  /*8e00*/  ULEA UR6, UR46, UR43, 0x3 ;  /* 0x0000002b2e067291 */ /* 0x000fe2000f8e18ff */
[----:B------:R-:W-:-:S04]  /*8e10*/  DEPBAR.LE SB0, 0x0 ;  /* 0x000080000000791a */ /* 0x000fc80000000000 */
[----:B------:R-:W-:-:S04]  /*8e20*/  UIADD3 UR6, UPT, UPT, UR6, 0x70, URZ ;  /* 0x0000007006067890 */ /* 0x000fc8000fffe0ff */
[----:B------:R-:W-:-:S09]  /*8e30*/  UPRMT UR6, UR47, 0x654, UR6 ;  /* 0x000006542f067896 */ /* 0x000fd20008000006 */
[----:B------:R-:W-:Y:S01]  /*8e40*/  SYNCS.ARRIVE.TRANS64.RED.A1T0 RZ, [UR6], RZ ;  /* 0x000000ffffff79a7 */ /* 0x000fe20008100406 */
[----:B------:R-:W-:Y:S05]  /*8e50*/  EXIT ;  /* 0x000000000000794d */ /* 0x000fea0003800000 */
.L_x_24:
[----:B--2---:R2:W3:Y:S02]  /*8e60*/  SYNCS.PHASECHK.TRANS64.TRYWAIT P0, [R0+URZ+0x110], R2 ;  /* 0x00011002000075a7 */ /* 0x0044e400080011ff */
[----:B---3--:R-:W-:Y:S05]  /*8e70*/  @!P0 NANOSLEEP.SYNCS 0x989680 ;  /* 0x009896800000895d */ /* 0x008fea0003900000 */
[----:B------:R-:W3:Y:S02]  /*8e80*/  @!P0 SYNCS.PHASECHK.TRANS64 P0, [R0+URZ+0x110], R2 ;  /* 0x00011002000085a7 */ /* 0x000ee400080010ff */
[----:B---3--:R-:W-:Y:S05]  /*8e90*/  @!P0 BRA `(.L_x_24) ;  /* 0xfffffffc00f08947 */ /* 0x008fea000383ffff */
[----:B------:R-:W-:Y:S05]  /*8ea0*/  BRA `(.L_x_150) ;  /* 0xffffff8800fc7947 */ /* 0x000fea000383ffff */
.L_x_27:
[----:B-1----:R-:W-:-:S07]  /*8eb0*/  MOV R0, UR33 ;  /* 0x0000002100007c02 */ /* 0x002fce0008000f00 */
.L_x_151:
[----:B-1----:R1:W2:Y:S02]  /*8ec0*/  SYNCS.PHASECHK.TRANS64.TRYWAIT P0, [R0+URZ+0x28], R3 ;  /* 0x00002803000075a7 */ /* 0x0022a400080011ff */
[----:B--2---:R-:W-:Y:S05]  /*8ed0*/  @!P0 NANOSLEEP.SYNCS 0x989680 ;  /* 0x009896800000895d */ /* 0x004fea0003900000 */
[----:B------:R-:W2:Y:S02]  /*8ee0*/  @!P0 SYNCS.PHASECHK.TRANS64 P0, [R0+URZ+0x28], R3 ;  /* 0x00002803000085a7 */ /* 0x000ea400080010ff */
[----:B--2---:R-:W-:Y:S05]  /*8ef0*/  @!P0 BRA `(.L_x_151) ;  /* 0xfffffffc00f08947 */ /* 0x004fea000383ffff */
[----:B------:R-:W-:Y:S05]  /*8f00*/  BRA `(.L_x_26) ;  /* 0xffffff8c00547947 */ /* 0x000fea000383ffff */
.L_x_34:
[----:B-1----:R-:W-:-:S07]  /*8f10*/  MOV R0, UR17 ;  /* 0x0000001100007c02 */ /* 0x002fce0008000f00 */
.L_x_152:
[----:B-1----:R1:W2:Y:S02]  /*8f20*/  SYNCS.PHASECHK.TRANS64.TRYWAIT P0, [R0+URZ+0x28], R3 ;  /* 0x00002803000075a7 */ /* 0x0022a400080011ff */
[----:B--2---:R-:W-:Y:S05]  /*8f30*/  @!P0 NANOSLEEP.SYNCS 0x989680 ;  /* 0x009896800000895d */ /* 0x004fea0003900000 */
[----:B------:R-:W2:Y:S02]  /*8f40*/  @!P0 SYNCS.PHASECHK.TRANS64 P0, [R0+URZ+0x28], R3 ;  /* 0x00002803000085a7 */ /* 0x000ea400080010ff */
[----:B--2---:R-:W-:Y:S05]  /*8f50*/  @!P0 BRA `(.L_x_152) ;  /* 0xfffffffc00f08947 */ /* 0x004fea000383ffff */
[----:B------:R-:W-:Y:S05]  /*8f60*/  BRA `(.L_x_33) ;  /* 0xffffff9000147947 */ /* 0x000fea000383ffff */
.L_x_39:
[----:B-1----:R1:W2:Y:S02]  /*8f70*/  SYNCS.PHASECHK.TRANS64.TRYWAIT P0, [R3+URZ+0xa0], R0 ;  /* 0x0000a000030075a7 */ /* 0x0022a400080011ff */
[----:B--2---:R-:W-:Y:S05]  /*8f80*/  @!P0 NANOSLEEP.SYNCS 0x989680 ;  /* 0x009896800000895d */ /* 0x004fea0003900000 */
[----:B------:R-:W2:Y:S02]  /*8f90*/  @!P0 SYNCS.PHASECHK.TRANS64 P0, [R3+URZ+0xa0], R0 ;  /* 0x0000a000030085a7 */ /* 0x000ea400080010ff */
[----:B--2---:R-:W-:Y:S05]  /*8fa0*/  @!P0 BRA `(.L_x_39) ;  /* 0xfffffffc00f08947 */ /* 0x004fea000383ffff */
[----:B------:R-:W-:Y:S05]  /*8fb0*/  BRA `(.L_x_153) ;  /* 0xffffff9000bc7947 */ /* 0x000fea000383ffff */
.L_x_43:
[----:B------:R-:W-:-:S07]  /*8fc0*/  MOV R0, UR4 ;  /* 0x0000000400007c02 */ /* 0x000fce0008000f00 */
.L_x_154:
[----:B-1----:R1:W2:Y:S02]  /*8fd0*/  SYNCS.PHASECHK.TRANS64.TRYWAIT P0, [R0+URZ], R2 ;  /* 0x00000002000075a7 */ /* 0x0022a400080011ff */
[----:B--2---:R-:W-:Y:S05]  /*8fe0*/  @!P0 NANOSLEEP.SYNCS 0x989680 ;  /* 0x009896800000895d */ /* 0x004fea0003900000 */
[----:B------:R-:W2:Y:S02]  /*8ff0*/  @!P0 SYNCS.PHASECHK.TRANS64 P0, [R0+URZ], R2 ;  /* 0x00000002000085a7 */ /* 0x000ea400080010ff */
[----:B--2---:R-:W-:Y:S05]  /*9000*/  @!P0 BRA `(.L_x_154) ;  /* 0xfffffffc00f08947 */ /* 0x004fea000383ffff */
[----:B------:R-:W-:Y:S05]  /*9010*/  BRA `(.L_x_155) ;  /* 0xffffff9800647947 */ /* 0x000fea000383ffff */
.L_x_44:
[----:B------:R-:W-:-:S07]  /*9020*/  MOV R0, UR5 ;  /* 0x0000000500007c02 */ /* 0x000fce0008000f00 */
.L_x_156:
[----:B-1----:R1:W2:Y:S02]  /*9030*/  SYNCS.PHASECHK.TRANS64.TRYWAIT P0, [R0+URZ], R3 ;  /* 0x00000003000075a7 */ /* 0x0022a400080011ff */
[----:B--2---:R-:W-:Y:S05]  /*9040*/  @!P0 NANOSLEEP.SYNCS 0x989680 ;  /* 0x009896800000895d */ /* 0x004fea0003900000 */
[----:B------:R-:W2:Y:S02]  /*9050*/  @!P0 SYNCS.PHASECHK.TRANS64 P0, [R0+URZ], R3 ;  /* 0x00000003000085a7 */ /* 0x000ea400080010ff */
[----:B--2---:R-:W-:Y:S05]  /*9060*/  @!P0 BRA `(.L_x_156) ;  /* 0xfffffffc00f08947 */ /* 0x004fea000383ffff */
[----:B------:R-:W-:Y:S05]  /*9070*/  BRA `(.L_x_157) ;  /* 0xffffff9800707947 */ /* 0x000fea000383ffff */
.L_x_45:
[----:B------:R-:W-:-:S07]  /*9080*/  MOV R0, UR5 ;  /* 0x0000000500007c02 */ /* 0x000fce0008000f00 */
.L_x_158:
[----:B-1----:R1:W2:Y:S02]  /*9090*/  SYNCS.PHASECHK.TRANS64.TRYWAIT P0, [R0+URZ], R3 ;  /* 0x00000003000075a7 */ /* 0x0022a400080011ff */
[----:B--2---:R-:W-:Y:S05]  /*90a0*/  @!P0 NANOSLEEP.SYNCS 0x989680 ;  /* 0x009896800000895d */ /* 0x004fea0003900000 */
[----:B------:R-:W2:Y:S02]  /*90b0*/  @!P0 SYNCS.PHASECHK.TRANS64 P0, [R0+URZ], R3 ;  /* 0x00000003000085a7 */ /* 0x000ea400080010ff */
[----:B--2---:R-:W-:Y:S05]  /*90c0*/  @!P0 BRA `(.L_x_158) ;  /* 0xfffffffc00f08947 */ /* 0x004fea000383ffff */
[----:B------:R-:W-:Y:S05]  /*90d0*/  BRA `(.L_x_159) ;  /* 0xffffff98007c7947 */ /* 0x000fea000383ffff */
.L_x_46:
[----:B------:R-:W-:-:S07]  /*90e0*/  MOV R0, UR5 ;  /* 0x0000000500007c02 */ /* 0x000fce0008000f00 */
.L_x_160:
[----:B-1----:R1:W2:Y:S02]  /*90f0*/  SYNCS.PHASECHK.TRANS64.TRYWAIT P0, [R0+URZ], R3 ;  /* 0x00000003000075a7 */ /* 0x0022a400080011ff */
[----:B--2---:R-:W-:Y:S05]  /*9100*/  @!P0 NANOSLEEP.SYNCS 0x989680 ;  /* 0x009896800000895d */ /* 0x004fea0003900000 */
[----:B------:R-:W2:Y:S02]  /*9110*/  @!P0 SYNCS.PHASECHK.TRANS64 P0, [R0+URZ], R3 ;  /* 0x00000003000085a7 */ /* 0x000ea400080010ff */
[----:B--2---:R-:W-:Y:S05]  /*9120*/  @!P0 BRA `(.L_x_160) ;  /* 0xfffffffc00f08947 */ /* 0x004fea000383ffff */
[----:B------:R-:W-:Y:S05]  /*9130*/  BRA `(.L_x_161) ;  /* 0xffffff9800887947 */ /* 0x000fea000383ffff */
.L_x_49:
[----:B--2---:R2:W3:Y:S02]  /*9140*/  SYNCS.PHASECHK.TRANS64.TRYWAIT P0, [R2+URZ+0x100], R4 ;  /* 0x00010004020075a7 */ /* 0x0044e400080011ff */
[----:B---3--:R-:W-:Y:S05]  /*9150*/  @!P0 NANOSLEEP.SYNCS 0x989680 ;  /* 0x009896800000895d */ /* 0x008fea0003900000 */
[----:B------:R-:W3:Y:S02]  /*9160*/  @!P0 SYNCS.PHASECHK.TRANS64 P0, [R2+URZ+0x100], R4 ;  /* 0x00010004020085a7 */ /* 0x000ee400080010ff */
[----:B---3--:R-:W-:Y:S05]  /*9170*/  @!P0 BRA `(.L_x_49) ;  /* 0xfffffffc00f08947 */ /* 0x008fea000383ffff */
[----:B------:R-:W-:Y:S05]  /*9180*/  BRA `(.L_x_162) ;  /* 0xffffff9800e47947 */ /* 0x000fea000383ffff */
.L_x_50:
[----:B------:R-:W-:-:S07]  /*9190*/  MOV R2, UR4 ;  /* 0x0000000400027c02 */ /* 0x000fce0008000f00 */
.L_x_163:
[----:B--2---:R2:W3:Y:S02]  /*91a0*/  SYNCS.PHASECHK.TRANS64.TRYWAIT P0, [R2+URZ+0xb0], R5 ;  /* 0x0000b005020075a7 */ /* 0x0044e400080011ff */
[----:B---3--:R-:W-:Y:S05]  /*91b0*/  @!P0 NANOSLEEP.SYNCS 0x989680 ;  /* 0x009896800000895d */ /* 0x008fea0003900000 */
[----:B------:R-:W3:Y:S02]  /*91c0*/  @!P0 SYNCS.PHASECHK.TRANS64 P0, [R2+URZ+0xb0], R5 ;  /* 0x0000b005020085a7 */ /* 0x000ee400080010ff */
[----:B---3--:R-:W-:Y:S05]  /*91d0*/  @!P0 BRA `(.L_x_163) ;  /* 0xfffffffc00f08947 */ /* 0x008fea000383ffff */
[----:B------:R-:W-:Y:S05]  /*91e0*/  BRA `(.L_x_164) ;  /* 0xffffff9800f47947 */ /* 0x000fea000383ffff */
.L_x_51:
[----:B--2---:R2:W3:Y:S02]  /*91f0*/  SYNCS.PHASECHK.TRANS64.TRYWAIT P1, [R2+URZ+0xa0], R4 ;  /* 0x0000a004020075a7 */ /* 0x0044e400080211ff */
[----:B---3--:R-:W-:Y:S05]  /*9200*/  @!P1 NANOSLEEP.SYNCS 0x989680 ;  /* 0x009896800000995d */ /* 0x008fea0003900000 */
[----:B------:R-:W3:Y:S02]  /*9210*/  @!P1 SYNCS.PHASECHK.TRANS64 P1, [R2+URZ+0xa0], R4 ;  /* 0x0000a004020095a7 */ /* 0x000ee400080210ff */
[----:B---3--:R-:W-:Y:S05]  /*9220*/  @!P1 BRA `(.L_x_51) ;  /* 0xfffffffc00f09947 */ /* 0x008fea000383ffff */
[----:B------:R-:W-:Y:S05]  /*9230*/  BRA `(.L_x_165) ;  /* 0xffffff9c00247947 */ /* 0x000fea000383ffff */
.L_x_54:
[----:B------:R-:W-:-:S07]  /*9240*/  MOV R0, UR4 ;  /* 0x0000000400007c02 */ /* 0x000fce0008000f00 */
.L_x_166:
[----:B--2---:R2:W3:Y:S02]  /*9250*/  SYNCS.PHASECHK.TRANS64.TRYWAIT P0, [R0+URZ+0xb0], R2 ;  /* 0x0000b002000075a7 */ /* 0x0044e400080011ff */
[----:B---3--:R-:W-:Y:S05]  /*9260*/  @!P0 NANOSLEEP.SYNCS 0x989680 ;  /* 0x009896800000895d */ /* 0x008fea0003900000 */
[----:B------:R-:W3:Y:S02]  /*9270*/  @!P0 SYNCS.PHASECHK.TRANS64 P0, [R0+URZ+0xb0], R2 ;  /* 0x0000b002000085a7 */ /* 0x000ee400080010ff */
[----:B---3--:R-:W-:Y:S05]  /*9280*/  @!P0 BRA `(.L_x_166) ;  /* 0xfffffffc00f08947 */ /* 0x008fea000383ffff */
[----:B------:R-:W-:Y:S05]  /*9290*/  BRA `(.L_x_53) ;  /* 0xffffff9c00787947 */ /* 0x000fea000383ffff */
.L_x_63:
[----:B--2---:R-:W-:-:S04]  /*92a0*/  MOV R5, UR5 ;  /* 0x0000000500057c02 */ /* 0x004fc80008000f00 */
[----:B------:R2:W3:Y:S03]  /*92b0*/  SYNCS.PHASECHK.TRANS64.TRYWAIT P0, [R5+URZ+0x8], R6 ;  /* 0x00000806050075a7 */ /* 0x0004e600080011ff */
[----:B---3--:R-:W-:Y:S05]  /*92c0*/  @!P0 NANOSLEEP.SYNCS 0x989680 ;  /* 0x009896800000895d */ /* 0x008fea0003900000 */
[----:B------:R-:W3:Y:S02]  /*92d0*/  @!P0 SYNCS.PHASECHK.TRANS64 P0, [R5+URZ+0x8], R6 ;  /* 0x00000806050085a7 */ /* 0x000ee400080010ff */
[----:B---3--:R-:W-:Y:S05]  /*92e0*/  @!P0 BRA `(.L_x_63) ;  /* 0xfffffffc00ec8947 */ /* 0x008fea000383ffff */
[----:B------:R-:W-:Y:S05]  /*92f0*/  BRA `(.L_x_62) ;  /* 0xffffffa0002c7947 */ /* 0x000fea000383ffff */
.L_x_65:
[----:B------:R-:W-:Y:S01]  /*9300*/  BSSY B0, `(.L_x_167) ;  /* 0x0000006000007945 */ /* 0x000fe20003800000 */
[----:B------:R-:W-:-:S07]  /*9310*/  MOV R15, 0xffffffff ;  /* 0xffffffff000f7802 */ /* 0x000fce0000000f00 */
[----:B-12--5:R-:W-:Y:S05]  /*9320*/  WARPSYNC.COLLECTIVE R15, `(.L_x_168) ;  /* 0x000000000f0c7348 */ /* 0x026fea0003c00000 */
[----:B------:R-:W-:Y:S02]  /*9330*/  ELECT P6, UR79, PT ;  /* 0x00000000004f782f */ /* 0x000fe400038c0000 */
[----:B------:R-:W-:Y:S01]  /*9340*/  MOV R14, UR79 ;  /* 0x0000004f000e7c02 */ /* 0x000fe20008000f00 */
[----:B-12--5:R-:W-:Y:S10]  /*9350*/  ENDCOLLECTIVE ;  /* 0x000000000000791b */ /* 0x026ff40003800000 */
.L_x_168:
[----:B------:R-:W-:Y:S05]  /*9360*/  BSYNC B0 ;  /* 0x0000000000007941 */ /* 0x000fea0003800000 */
.L_x_167:
[----:B------:R-:W-:Y:S05]  /*9370*/  BRA `(.L_x_169) ;  /* 0xffffffa0005c7947 */ /* 0x000fea000383ffff */
.L_x_67:
[----:B--2---:R-:W-:-:S04]  /*9380*/  MOV R0, UR5 ;  /* 0x0000000500007c02 */ /* 0x004fc80008000f00 */
[----:B------:R2:W3:Y:S03]  /*9390*/  SYNCS.PHASECHK.TRANS64.TRYWAIT P0, [R0+URZ+0x8], R4 ;  /* 0x00000804000075a7 */ /* 0x0004e600080011ff */
[----:B---3--:R-:W-:Y:S05]  /*93a0*/  @!P0 NANOSLEEP.SYNCS 0x989680 ;  /* 0x009896800000895d */ /* 0x008fea0003900000 */
[----:B------:R-:W3:Y:S02]  /*93b0*/  @!P0 SYNCS.PHASECHK.TRANS64 P0, [R0+URZ+0x8], R4 ;  /* 0x00000804000085a7 */ /* 0x000ee400080010ff */
[----:B---3--:R-:W-:Y:S05]  /*93c0*/  @!P0 BRA `(.L_x_67) ;  /* 0xfffffffc00ec8947 */ /* 0x008fea000383ffff */
[----:B------:R-:W-:Y:S05]  /*93d0*/  BRA `(.L_x_66) ;  /* 0xffffffa000607947 */ /* 0x000fea000383ffff */
.L_x_68:
[----:B-1----:R1:W2:Y:S02]  /*93e0*/  SYNCS.PHASECHK.TRANS64.TRYWAIT P0, [R0+URZ+0xa0], R4 ;  /* 0x0000a004000075a7 */ /* 0x0022a400080011ff */
[----:B--2---:R-:W-:Y:S05]  /*93f0*/  @!P0 NANOSLEEP.SYNCS 0x989680 ;  /* 0x009896800000895d */ /* 0x004fea0003900000 */
[----:B------:R-:W2:Y:S02]  /*9400*/  @!P0 SYNCS.PHASECHK.TRANS64 P0, [R0+URZ+0xa0], R4 ;  /* 0x0000a004000085a7 */ /* 0x000ea400080010ff */
[----:B--2---:R-:W-:Y:S05]  /*9410*/  @!P0 BRA `(.L_x_68) ;  /* 0xfffffffc00f08947 */ /* 0x004fea000383ffff */
[----:B------:R-:W-:Y:S05]  /*9420*/  BRA `(.L_x_170) ;  /* 0xffffffa400487947 */ /* 0x000fea000383ffff */
.L_x_70:
[----:B------:R-:W-:-:S07]  /*9430*/  MOV R0, UR31 ;  /* 0x0000001f00007c02 */ /* 0x000fce0008000f00 */
.L_x_171:
[----:B-1----:R1:W2:Y:S02]  /*9440*/  SYNCS.PHASECHK.TRANS64.TRYWAIT P0, [R0+URZ+0xe0], R4 ;  /* 0x0000e004000075a7 */ /* 0x0022a400080011ff */
[----:B--2---:R-:W-:Y:S05]  /*9450*/  @!P0 NANOSLEEP.SYNCS 0x989680 ;  /* 0x009896800000895d */ /* 0x004fea0003900000 */
[----:B------:R-:W2:Y:S02]  /*9460*/  @!P0 SYNCS.PHASECHK.TRANS64 P0, [R0+URZ+0xe0], R4 ;  /* 0x0000e004000085a7 */ /* 0x000ea400080010ff */
[----:B--2---:R-:W-:Y:S05]  /*9470*/  @!P0 BRA `(.L_x_171) ;  /* 0xfffffffc00f08947 */ /* 0x004fea000383ffff */
[----:B------:R-:W-:Y:S05]  /*9480*/  BRA `(.L_x_172) ;  /* 0xffffffa400947947 */ /* 0x000fea000383ffff */
.L_x_73:
[----:B------:R-:W-:Y:S07]  /*9490*/  MOV R0, UR5 ;  /* 0x0000000500007c02 */ /* 0x000fee0008000f00 */
.L_x_173:
[----:B-1----:R1:W2:Y:S02]  /*94a0*/  SYNCS.PHASECHK.TRANS64.TRYWAIT P0, [R0+URZ], R4 ;  /* 0x00000004000075a7 */ /* 0x0022a400080011ff */
[----:B--2---:R-:W-:Y:S05]  /*94b0*/  @!P0 NANOSLEEP.SYNCS 0x989680 ;  /* 0x009896800000895d */ /* 0x004fea0003900000 */
[----:B------:R-:W2:Y:S02]  /*94c0*/  @!P0 SYNCS.PHASECHK.TRANS64 P0, [R0+URZ], R4 ;  /* 0x00000004000085a7 */ /* 0x000ea400080010ff */
[----:B--2---:R-:W-:Y:S05]  /*94d0*/  @!P0 BRA `(.L_x_173) ;  /* 0xfffffffc00f08947 */ /* 0x004fea000383ffff */
[----:B------:R-:W-:Y:S05]  /*94e0*/  BRA `(.L_x_72) ;  /* 0xffffffa400a87947 */ /* 0x000fea000383ffff */
.L_x_77:
[----:B-1----:R-:W-:-:S07]  /*94f0*/  MOV R0, UR4 ;  /* 0x0000000400007c02 */ /* 0x002fce0008000f00 */
.L_x_174:
[----:B-1----:R1:W2:Y:S02]  /*9500*/  SYNCS.PHASECHK.TRANS64.TRYWAIT P0, [R0+URZ], R2 ;  /* 0x00000002000075a7 */ /* 0x0022a400080011ff */
[----:B--2---:R-:W-:Y:S05]  /*9510*/  @!P0 NANOSLEEP.SYNCS 0x989680 ;  /* 0x009896800000895d */ /* 0x004fea0003900000 */
[----:B------:R-:W2:Y:S02]  /*9520*/  @!P0 SYNCS.PHASECHK.TRANS64 P0, [R0+URZ], R2 ;  /* 0x00000002000085a7 */ /* 0x000ea400080010ff */
[----:B--2---:R-:W-:Y:S05]  /*9530*/  @!P0 BRA `(.L_x_174) ;  /* 0xfffffffc00f08947 */ /* 0x004fea000383ffff */
[----:B------:R-:W-:Y:S05]  /*9540*/  BRA `(.L_x_175) ;  /* 0xffffffa8009c7947 */ /* 0x000fea000383ffff */
.L_x_78:
[----:B------:R-:W-:-:S07]  /*9550*/  MOV R0, UR5 ;  /* 0x0000000500007c02 */ /* 0x000fce0008000f00 */
.L_x_176:
[----:B-1----:R1:W2:Y:S02]  /*9560*/  SYNCS.PHASECHK.TRANS64.TRYWAIT P0, [R0+URZ], R3 ;  /* 0x00000003000075a7 */ /* 0x0022a400080011ff */
[----:B--2---:R-:W-:Y:S05]  /*9570*/  @!P0 NANOSLEEP.SYNCS 0x989680 ;  /* 0x009896800000895d */ /* 0x004fea0003900000 */
[----:B------:R-:W2:Y:S02]  /*9580*/  @!P0 SYNCS.PHASECHK.TRANS64 P0, [R0+URZ], R3 ;  /* 0x00000003000085a7 */ /* 0x000ea400080010ff */
[----:B--2---:R-:W-:Y:S05]  /*9590*/  @!P0 BRA `(.L_x_176) ;  /* 0xfffffffc00f08947 */ /* 0x004fea000383ffff */
[----:B------:R-:W-:Y:S05]  /*95a0*/  BRA `(.L_x_177) ;  /* 0xffffffa800a87947 */ /* 0x000fea000383ffff */
.L_x_79:
[----:B------:R-:W-:-:S07]  /*95b0*/  MOV R0, UR5 ;  /* 0x0000000500007c02 */ /* 0x000fce0008000f00 */
.L_x_178:
[----:B-1----:R1:W2:Y:S02]  /*95c0*/  SYNCS.PHASECHK.TRANS64.TRYWAIT P0, [R0+URZ], R3 ;  /* 0x00000003000075a7 */ /* 0x0022a400080011ff */
[----:B--2---:R-:W-:Y:S05]  /*95d0*/  @!P0 NANOSLEEP.SYNCS 0x989680 ;  /* 0x009896800000895d */ /* 0x004fea0003900000 */
[----:B------:R-:W2:Y:S02]  /*95e0*/  @!P0 SYNCS.PHASECHK.TRANS64 P0, [R0+URZ], R3 ;  /* 0x00000003000085a7 */ /* 0x000ea400080010ff */
[----:B--2---:R-:W-:Y:S05]  /*95f0*/  @!P0 BRA `(.L_x_178) ;  /* 0xfffffffc00f08947 */ /* 0x004fea000383ffff */
[----:B------:R-:W-:Y:S05]  /*9600*/  BRA `(.L_x_179) ;  /* 0xffffffa800b47947 */ /* 0x000fea000383ffff */
.L_x_82:
[----:B------:R-:W-:-:S07]  /*9610*/  MOV R0, UR26 ;  /* 0x0000001a00007c02 */ /* 0x000fce0008000f00 */
.L_x_180:
[----:B-1----:R1:W2:Y:S02]  /*9620*/  SYNCS.PHASECHK.TRANS64.TRYWAIT P1, [R0+URZ+0x120], R2 ;  /* 0x00012002000075a7 */ /* 0x0022a400080211ff */
[----:B--2---:R-:W-:Y:S05]  /*9630*/  @!P1 NANOSLEEP.SYNCS 0x989680 ;  /* 0x009896800000995d */ /* 0x004fea0003900000 */
[----:B------:R-:W2:Y:S02]  /*9640*/  @!P1 SYNCS.PHASECHK.TRANS64 P1, [R0+URZ+0x120], R2 ;  /* 0x00012002000095a7 */ /* 0x000ea400080210ff */
[----:B--2---:R-:W-:Y:S05]  /*9650*/  @!P1 BRA `(.L_x_180) ;  /* 0xfffffffc00f09947 */ /* 0x004fea000383ffff */
[----:B------:R-:W-:Y:S05]  /*9660*/  BRA `(.L_x_181) ;  /* 0xffffffac00007947 */ /* 0x000fea000383ffff */
.L_x_87:
[----:B---3--:R3:W4:Y:S02]  /*9670*/  SYNCS.PHASECHK.TRANS64.TRYWAIT P0, [R12+URZ+0xa0], R0 ;  /* 0x0000a0000c0075a7 */ /* 0x00872400080011ff */
[----:B----4-:R-:W-:Y:S05]  /*9680*/  @!P0 NANOSLEEP.SYNCS 0x989680 ;  /* 0x009896800000895d */ /* 0x010fea0003900000 */
[----:B------:R-:W4:Y:S02]  /*9690*/  @!P0 SYNCS.PHASECHK.TRANS64 P0, [R12+URZ+0xa0], R0 ;  /* 0x0000a0000c0085a7 */ /* 0x000f2400080010ff */
[----:B----4-:R-:W-:Y:S05]  /*96a0*/  @!P0 BRA `(.L_x_87) ;  /* 0xfffffffc00f08947 */ /* 0x010fea000383ffff */
[----:B------:R-:W-:Y:S05]  /*96b0*/  BRA `(.L_x_182) ;  /* 0xffffffb000287947 */ /* 0x000fea000383ffff */
.L_x_90:
[----:B-1----:R-:W-:Y:S07]  /*96c0*/  MOV R0, UR21 ;  /* 0x0000001500007c02 */ /* 0x002fee0008000f00 */
.L_x_183:
[----:B-1----:R1:W3:Y:S02]  /*96d0*/  SYNCS.PHASECHK.TRANS64.TRYWAIT P2, [R0+URZ+0x98], R6 ;  /* 0x00009806000075a7 */ /* 0x0022e400080411ff */
[----:B---3--:R-:W-:Y:S05]  /*96e0*/  @!P2 NANOSLEEP.SYNCS 0x989680 ;  /* 0x009896800000a95d */ /* 0x008fea0003900000 */
[----:B------:R-:W3:Y:S02]  /*96f0*/  @!P2 SYNCS.PHASECHK.TRANS64 P2, [R0+URZ+0x98], R6 ;  /* 0x000098060000a5a7 */ /* 0x000ee400080410ff */
[----:B---3--:R-:W-:Y:S05]  /*9700*/  @!P2 BRA `(.L_x_183) ;  /* 0xfffffffc00f0a947 */ /* 0x008fea000383ffff */
[----:B------:R-:W-:Y:S05]  /*9710*/  BRA `(.L_x_89) ;  /* 0xffffffb400907947 */ /* 0x000fea000383ffff */
.L_x_93:
[----:B------:R-:W-:Y:S07]  /*9720*/  MOV R0, UR21 ;  /* 0x0000001500007c02 */ /* 0x000fee0008000f00 */
.L_x_184:
[----:B-1----:R1:W3:Y:S02]  /*9730*/  SYNCS.PHASECHK.TRANS64.TRYWAIT P0, [R0+URZ+0x70], R9 ;  /* 0x00007009000075a7 */ /* 0x0022e400080011ff */
[----:B---3--:R-:W-:Y:S05]  /*9740*/  @!P0 NANOSLEEP.SYNCS 0x989680 ;  /* 0x009896800000895d */ /* 0x008fea0003900000 */
[----:B------:R-:W3:Y:S02]  /*9750*/  @!P0 SYNCS.PHASECHK.TRANS64 P0, [R0+URZ+0x70], R9 ;  /* 0x00007009000085a7 */ /* 0x000ee400080010ff */
[----:B---3--:R-:W-:Y:S05]  /*9760*/  @!P0 BRA `(.L_x_184) ;  /* 0xfffffffc00f08947 */ /* 0x008fea000383ffff */
[----:B------:R-:W-:Y:S05]  /*9770*/  BRA `(.L_x_185) ;  /* 0xffffffb400ec7947 */ /* 0x000fea000383ffff */
.L_x_94:
[----:B------:R-:W-:Y:S07]  /*9780*/  MOV R0, UR21 ;  /* 0x0000001500007c02 */ /* 0x000fee0008000f00 */
.L_x_186:
[----:B-1----:R1:W3:Y:S02]  /*9790*/  SYNCS.PHASECHK.TRANS64.TRYWAIT P0, [R0+URZ+0x78], R9 ;  /* 0x00007809000075a7 */ /* 0x0022e400080011ff */
[----:B---3--:R-:W-:Y:S05]  /*97a0*/  @!P0 NANOSLEEP.SYNCS 0x989680 ;  /* 0x009896800000895d */ /* 0x008fea0003900000 */
[----:B------:R-:W3:Y:S02]  /*97b0*/  @!P0 SYNCS.PHASECHK.TRANS64 P0, [R0+URZ+0x78], R9 ;  /* 0x00007809000085a7 */ /* 0x000ee400080010ff */
[----:B---3--:R-:W-:Y:S05]  /*97c0*/  @!P0 BRA `(.L_x_186) ;  /* 0xfffffffc00f08947 */ /* 0x008fea000383ffff */
[----:B------:R-:W-:Y:S05]  /*97d0*/  BRA `(.L_x_187) ;  /* 0xffffffb800487947 */ /* 0x000fea000383ffff */
.L_x_95:
[----:B------:R-:W-:Y:S07]  /*97e0*/  MOV R0, UR21 ;  /* 0x0000001500007c02 */ /* 0x000fee0008000f00 */
.L_x_188:
[----:B-1----:R1:W3:Y:S02]  /*97f0*/  SYNCS.PHASECHK.TRANS64.TRYWAIT P0, [R0+URZ+0x80], R9 ;  /* 0x00008009000075a7 */ /* 0x0022e400080011ff */
[----:B---3--:R-:W-:Y:S05]  /*9800*/  @!P0 NANOSLEEP.SYNCS 0x989680 ;  /* 0x009896800000895d */ /* 0x008fea0003900000 */
[----:B------:R-:W3:Y:S02]  /*9810*/  @!P0 SYNCS.PHASECHK.TRANS64 P0, [R0+URZ+0x80], R9 ;  /* 0x00008009000085a7 */ /* 0x000ee400080010ff */
[----:B---3--:R-:W-:Y:S05]  /*9820*/  @!P0 BRA `(.L_x_188) ;  /* 0xfffffffc00f08947 */ /* 0x008fea000383ffff */
[----:B------:R-:W-:Y:S05]  /*9830*/  BRA `(.L_x_189) ;  /* 0xffffffb800a47947 */ /* 0x000fea000383ffff */
.L_x_96:
[----:B------:R-:W-:Y:S07]  /*9840*/  MOV R0, UR21 ;  /* 0x0000001500007c02 */ /* 0x000fee0008000f00 */
.L_x_190:
[----:B-1----:R1:W3:Y:S02]  /*9850*/  SYNCS.PHASECHK.TRANS64.TRYWAIT P0, [R0+URZ+0x88], R9 ;  /* 0x00008809000075a7 */ /* 0x0022e400080011ff */
[----:B---3--:R-:W-:Y:S05]  /*9860*/  @!P0 NANOSLEEP.SYNCS 0x989680 ;  /* 0x009896800000895d */ /* 0x008fea0003900000 */
[----:B------:R-:W3:Y:S02]  /*9870*/  @!P0 SYNCS.PHASECHK.TRANS64 P0, [R0+URZ+0x88], R9 ;  /* 0x00008809000085a7 */ /* 0x000ee400080010ff */
[----:B---3--:R-:W-:Y:S05]  /*9880*/  @!P0 BRA `(.L_x_190) ;  /* 0xfffffffc00f08947 */ /* 0x008fea000383ffff */
[----:B------:R-:W-:Y:S05]  /*9890*/  BRA `(.L_x_191) ;  /* 0xffffffbc00007947 */ /* 0x000fea000383ffff */
.L_x_98:
[----:B------:R-:W-:-:S07]  /*98a0*/  MOV R0, UR21 ;  /* 0x0000001500007c02 */ /* 0x000fce0008000f00 */
.L_x_192:
[----:B-1----:R1:W4:Y:S02]  /*98b0*/  SYNCS.PHASECHK.TRANS64.TRYWAIT P0, [R0+URZ+0x70], R2 ;  /* 0x00007002000075a7 */ /* 0x00232400080011ff */
[----:B----4-:R-:W-:Y:S05]  /*98c0*/  @!P0 NANOSLEEP.SYNCS 0x989680 ;  /* 0x009896800000895d */ /* 0x010fea0003900000 */
[----:B------:R-:W4:Y:S02]  /*98d0*/  @!P0 SYNCS.PHASECHK.TRANS64 P0, [R0+URZ+0x70], R2 ;  /* 0x00007002000085a7 */ /* 0x000f2400080010ff */
[----:B----4-:R-:W-:Y:S05]  /*98e0*/  @!P0 BRA `(.L_x_192) ;  /* 0xfffffffc00f08947 */ /* 0x010fea000383ffff */
[----:B------:R-:W-:Y:S05]  /*98f0*/  BRA `(.L_x_193) ;  /* 0xffffffbc008c7947 */ /* 0x000fea000383ffff */
.L_x_99:
[----:B-1----:R-:W-:-:S07]  /*9900*/  MOV R0, UR21 ;  /* 0x0000001500007c02 */ /* 0x002fce0008000f00 */
.L_x_194:
[----:B-1----:R1:W4:Y:S02]  /*9910*/  SYNCS.PHASECHK.TRANS64.TRYWAIT P0, [R0+URZ+0x78], R2 ;  /* 0x00007802000075a7 */ /* 0x00232400080011ff */
[----:B----4-:R-:W-:Y:S05]  /*9920*/  @!P0 NANOSLEEP.SYNCS 0x989680 ;  /* 0x009896800000895d */ /* 0x010fea0003900000 */
[----:B------:R-:W4:Y:S02]  /*9930*/  @!P0 SYNCS.PHASECHK.TRANS64 P0, [R0+URZ+0x78], R2 ;  /* 0x00007802000085a7 */ /* 0x000f2400080010ff */
[----:B----4-:R-:W-:Y:S05]  /*9940*/  @!P0 BRA `(.L_x_194) ;  /* 0xfffffffc00f08947 */ /* 0x010fea000383ffff */
[----:B------:R-:W-:Y:S05]  /*9950*/  BRA `(.L_x_195) ;  /* 0xffffffbc007c7947 */ /* 0x000fea000383ffff */
.L_x_100:
[----:B-1----:R-:W-:-:S07]  /*9960*/  MOV R0, UR21 ;  /* 0x0000001500007c02 */ /* 0x002fce0008000f00 */
.L_x_196:
[----:B-1----:R1:W4:Y:S02]  /*9970*/  SYNCS.PHASECHK.TRANS64.TRYWAIT P0, [R0+URZ+0x80], R2 ;  /* 0x00008002000075a7 */ /* 0x00232400080011ff */
[----:B----4-:R-:W-:Y:S05]  /*9980*/  @!P0 NANOSLEEP.SYNCS 0x989680 ;  /* 0x009896800000895d */ /* 0x010fea0003900000 */
[----:B------:R-:W4:Y:S02]  /*9990*/  @!P0 SYNCS.PHASECHK.TRANS64 P0, [R0+URZ+0x80], R2 ;  /* 0x00008002000085a7 */ /* 0x000f2400080010ff */
[----:B----4-:R-:W-:Y:S05]  /*99a0*/  @!P0 BRA `(.L_x_196) ;  /* 0xfffffffc00f08947 */ /* 0x010fea000383ffff */
[----:B------:R-:W-:Y:S05]  /*99b0*/  BRA `(.L_x_197) ;  /* 0xffffffbc006c7947 */ /* 0x000fea000383ffff */
.L_x_102:
[----:B--2---:R2:W3:Y:S02]  /*99c0*/  SYNCS.PHASECHK.TRANS64.TRYWAIT P0, [R3+URZ+0xa0], R0 ;  /* 0x0000a000030075a7 */ /* 0x0044e400080011ff */
[----:B---3--:R-:W-:Y:S05]  /*99d0*/  @!P0 NANOSLEEP.SYNCS 0x989680 ;  /* 0x009896800000895d */ /* 0x008fea0003900000 */
[----:B------:R-:W3:Y:S02]  /*99e0*/  @!P0 SYNCS.PHASECHK.TRANS64 P0, [R3+URZ+0xa0], R0 ;  /* 0x0000a000030085a7 */ /* 0x000ee400080010ff */
[----:B---3--:R-:W-:Y:S05]  /*99f0*/  @!P0 BRA `(.L_x_102) ;  /* 0xfffffffc00f08947 */ /* 0x008fea000383ffff */
[----:B------:R-:W-:Y:S05]  /*9a00*/  BRA `(.L_x_198) ;  /* 0xffffffc000307947 */ /* 0x000fea000383ffff */
.L_x_113:
[----:B-1----:R-:W-:Y:S04]  /*9a10*/  MOV R2, UR43 ;  /* 0x0000002b00027c02 */ /* 0x002fe80008000f00 */
[----:B------:R1:W2:Y:S03]  /*9a20*/  SYNCS.PHASECHK.TRANS64.TRYWAIT P0, [R2+URZ+0x50], R3 ;  /* 0x00005003020075a7 */ /* 0x0002a600080011ff */
[----:B--2---:R-:W-:Y:S05]  /*9a30*/  @!P0 NANOSLEEP.SYNCS 0x989680 ;  /* 0x009896800000895d */ /* 0x004fea0003900000 */
[----:B------:R-:W2:Y:S02]  /*9a40*/  @!P0 SYNCS.PHASECHK.TRANS64 P0, [R2+URZ+0x50], R3 ;  /* 0x00005003020085a7 */ /* 0x000ea400080010ff */
[----:B--2---:R-:W-:Y:S05]  /*9a50*/  @!P0 BRA `(.L_x_113) ;  /* 0xfffffffc00ec8947 */ /* 0x004fea000383ffff */
[----:B------:R-:W-:Y:S05]  /*9a60*/  BRA `(.L_x_112) ;  /* 0xffffffcc00807947 */ /* 0x000fea000383ffff */
.L_x_115:
[----:B-1----:R1:W3:Y:S02]  /*9a70*/  SYNCS.PHASECHK.TRANS64.TRYWAIT P1, [R54+URZ+0xc0], R0 ;  /* 0x0000c000360075a7 */ /* 0x0022e400080211ff */
[----:B---3--:R-:W-:Y:S05]  /*9a80*/  @!P1 NANOSLEEP.SYNCS 0x989680 ;  /* 0x009896800000995d */ /* 0x008fea0003900000 */
[----:B------:R-:W3:Y:S02]  /*9a90*/  @!P1 SYNCS.PHASECHK.TRANS64 P1, [R54+URZ+0xc0], R0 ;  /* 0x0000c000360095a7 */ /* 0x000ee400080210ff */
[----:B---3--:R-:W-:Y:S05]  /*9aa0*/  @!P1 BRA `(.L_x_115) ;  /* 0xfffffffc00f09947 */ /* 0x008fea000383ffff */
[----:B------:R-:W-:Y:S05]  /*9ab0*/  BRA `(.L_x_114) ;  /* 0xffffffcc00a07947 */ /* 0x000fea000383ffff */
.L_x_124:
[----:B--2---:R2:W3:Y:S02]  /*9ac0*/  SYNCS.PHASECHK.TRANS64.TRYWAIT P0, [R2+URZ+0x50], R0 ;  /* 0x00005000020075a7 */ /* 0x0044e400080011ff */
[----:B---3--:R-:W-:Y:S05]  /*9ad0*/  @!P0 NANOSLEEP.SYNCS 0x989680 ;  /* 0x009896800000895d */ /* 0x008fea0003900000 */
[----:B------:R-:W3:Y:S02]  /*9ae0*/  @!P0 SYNCS.PHASECHK.TRANS64 P0, [R2+URZ+0x50], R0 ;  /* 0x00005000020085a7 */ /* 0x000ee400080010ff */
[----:B---3--:R-:W-:Y:S05]  /*9af0*/  @!P0 BRA `(.L_x_124) ;  /* 0xfffffffc00f08947 */ /* 0x008fea000383ffff */
[----:B------:R-:W-:Y:S05]  /*9b00*/  BRA `(.L_x_123) ;  /* 0xffffffd400b07947 */ /* 0x000fea000383ffff */
.L_x_132:
[----:B--2---:R2:W3:Y:S02]  /*9b10*/  SYNCS.PHASECHK.TRANS64.TRYWAIT P0, [R2+URZ+0x50], R4 ;  /* 0x00005004020075a7 */ /* 0x0044e400080011ff */
[----:B---3--:R-:W-:Y:S05]  /*9b20*/  @!P0 NANOSLEEP.SYNCS 0x989680 ;  /* 0x009896800000895d */ /* 0x008fea0003900000 */
[----:B------:R-:W3:Y:S02]  /*9b30*/  @!P0 SYNCS.PHASECHK.TRANS64 P0, [R2+URZ+0x50], R4 ;  /* 0x00005004020085a7 */ /* 0x000ee400080010ff */
[----:B---3--:R-:W-:Y:S05]  /*9b40*/  @!P0 BRA `(.L_x_132) ;  /* 0xfffffffc00f08947 */ /* 0x008fea000383ffff */
[----:B------:R-:W-:Y:S05]  /*9b50*/  BRA `(.L_x_131) ;  /* 0xffffffdc00d07947 */ /* 0x000fea000383ffff */
.L_x_140:
[----:B--2---:R2:W3:Y:S02]  /*9b60*/  SYNCS.PHASECHK.TRANS64.TRYWAIT P0, [R3+URZ+0x50], R0 ;  /* 0x00005000030075a7 */ /* 0x0044e400080011ff */
[----:B---3--:R-:W-:Y:S05]  /*9b70*/  @!P0 NANOSLEEP.SYNCS 0x989680 ;  /* 0x009896800000895d */ /* 0x008fea0003900000 */
[----:B------:R-:W3:Y:S02]  /*9b80*/  @!P0 SYNCS.PHASECHK.TRANS64 P0, [R3+URZ+0x50], R0 ;  /* 0x00005000030085a7 */ /* 0x000ee400080010ff */
[----:B---3--:R-:W-:Y:S05]  /*9b90*/  @!P0 BRA `(.L_x_140) ;  /* 0xfffffffc00f08947 */ /* 0x008fea000383ffff */
[----:B------:R-:W-:Y:S05]  /*9ba0*/  BRA `(.L_x_139) ;  /* 0xffffffe400f07947 */ /* 0x000fea000383ffff */
        .weak           $__internal_0_$__cuda_sm10x_tcgen05_guardrail_trap_col_being_dealloced_not_returned_by_alloc
        .type           $__internal_0_$__cuda_sm10x_tcgen05_guardrail_trap_col_being_dealloced_not_returned_by_alloc,@function
        .size           $__internal_0_$__cuda_sm10x_tcgen05_guardrail_trap_col_being_dealloced_not_returned_by_alloc,($__internal_1_$__cuda_sm10x_tcgen05_guardrail_trap_phase_invalid_during_alloc - $__internal_0_$__cuda_sm10x_tcgen05_guardrail_trap_col_being_dealloced_not_returned_by_alloc)
$__internal_0_$__cuda_sm10x_tcgen05_guardrail_trap_col_being_dealloced_not_returned_by_alloc:
[----:B------:R-:W-:Y:S05]  /*9bb0*/  BPT.TRAP 0x1 ;  /* 0x000000040000795c */ /* 0x000fea0000300000 */
[----:B------:R-:W-:-:S04]  /*9bc0*/  HFMA2 R3, -RZ, RZ, 0, 0 ;  /* 0x00000000ff037431 */ /* 0x000fc800000001ff */
[----:B------:R-:W-:Y:S05]  /*9bd0*/  RET.REL.NODEC R2 `(_ZN7cutlass13device_kernelINS_4gemm6kernel13GemmUniversalIN4cute5tupleIJiiiiEEENS1_10collective13CollectiveMmaINS1_35MainloopSm100TmaUmmaWarpSpecializedILi5ELi2ELi4ENS5_IJNS4_1CILi2EEENSA_ILi4EEENSA_ILi1EEEEEEEENS5_IJNSA_ILi128EEESG_NSA_ILi64EEEEEENS_6half_tENS5_IJlSD_lEEESJ_NS5_IJSD_llEEENS4_8TiledMMAINS4_8MMA_AtomIJNS4_26SM100_MMA_F16BF16_2x1SM_SSISJ_SJ_fLi128ELi128ELNS4_4UMMA5MajorE0ELSQ_1ELNSP_7ScaleInE0ELSR_0EEEEEENS4_6LayoutINS5_IJSD_SD_SD_EEENS5_IJNSA_ILi0EEESW_SW_EEEEENS5_IJNS4_10UnderscoreESZ_SZ_EEEEENS4_28SM100_TMA_2SM_LOAD_MULTICASTENS4_14ComposedLayoutINS4_7SwizzleILi3ELi4ELi3EEENS4_18smem_ptr_flag_bitsILi16EEENSU_INS5_IJNSA_ILi8EEESH_EEENS5_IJSH_SD_EEEEEEEvNS4_8identityENS4_18SM100_TMA_2SM_LOADENS13_IS15_S17_NSU_INS5_IJSH_S18_EEENS5_IJSD_SH_EEEEEEEvS1D_EENS_8epilogue10collective18CollectiveEpilogueINS1K_23Sm100TmaWarpSpecializedILi4ELi2ELi16ELb1ELb0EEEJNS5_IJSH_SG_SH_EEENS5_IJNSU_ISH_SD_EENSU_INS5_IJNSA_ILi16EEESB_EEES1G_EEEEESJ_SK_SJ_SK_NS1K_6fusion15FusionCallbacksIS1O_NS1V_17LinearCombinationISJ_fSJ_fLNS_15FloatRoundStyleE2EEES1P_S1U_JEEENS4_5SM1004TMEM4LOAD26SM100_TMEM_LOAD_32dp32b16xENS4_13SM90_TMA_LOADENS13_INS14_ILi1ELi4ELi3EEES17_NSU_INS5_IJS18_S1R_EEENS5_IJS1R_SD_EEEEEEENS4_39AutoVectorizingCopyWithAssumedAlignmentILi128EEENS4_14SM90_TMA_STOREES2A_S2C_S2C_EEEvvEEEEvNT_6ParamsE) ;  /* 0xffffff6402087950 */ /* 0x000fea0003c3ffff */
        .weak           $__internal_1_$__cuda_sm10x_tcgen05_guardrail_trap_phase_invalid_during_alloc
        .type           $__internal_1_$__cuda_sm10x_tcgen05_guardrail_trap_phase_invalid_during_alloc,@function
        .size           $__internal_1_$__cuda_sm10x_tcgen05_guardrail_trap_phase_invalid_during_alloc,($__internal_2_$__cuda_sm10x_tcgen05_guardrail_trap_unallocated_columns_being_dealloced - $__internal_1_$__cuda_sm10x_tcgen05_guardrail_trap_phase_invalid_during_alloc)
$__internal_1_$__cuda_sm10x_tcgen05_guardrail_trap_phase_invalid_during_alloc:
[----:B------:R-:W-:Y:S05]  /*9be0*/  BPT.TRAP 0x1 ;  /* 0x000000040000795c */ /* 0x000fea0000300000 */
[----:B------:R-:W-:-:S04]  /*9bf0*/  MOV R5, 0x0 ;  /* 0x0000000000057802 */ /* 0x000fc80000000f00 */
[----:B------:R-:W-:Y:S05]  /*9c00*/  RET.REL.NODEC R4 `(_ZN7cutlass13device_kernelINS_4gemm6kernel13GemmUniversalIN4cute5tupleIJiiiiEEENS1_10collective13CollectiveMmaINS1_35MainloopSm100TmaUmmaWarpSpecializedILi5ELi2ELi4ENS5_IJNS4_1CILi2EEENSA_ILi4EEENSA_ILi1EEEEEEEENS5_IJNSA_ILi128EEESG_NSA_ILi64EEEEEENS_6half_tENS5_IJlSD_lEEESJ_NS5_IJSD_llEEENS4_8TiledMMAINS4_8MMA_AtomIJNS4_26SM100_MMA_F16BF16_2x1SM_SSISJ_SJ_fLi128ELi128ELNS4_4UMMA5MajorE0ELSQ_1ELNSP_7ScaleInE0ELSR_0EEEEEENS4_6LayoutINS5_IJSD_SD_SD_EEENS5_IJNSA_ILi0EEESW_SW_EEEEENS5_IJNS4_10UnderscoreESZ_SZ_EEEEENS4_28SM100_TMA_2SM_LOAD_MULTICASTENS4_14ComposedLayoutINS4_7SwizzleILi3ELi4ELi3EEENS4_18smem_ptr_flag_bitsILi16EEENSU_INS5_IJNSA_ILi8EEESH_EEENS5_IJSH_SD_EEEEEEEvNS4_8identityENS4_18SM100_TMA_2SM_LOADENS13_IS15_S17_NSU_INS5_IJSH_S18_EEENS5_IJSD_SH_EEEEEEEvS1D_EENS_8epilogue10collective18CollectiveEpilogueINS1K_23Sm100TmaWarpSpecializedILi4ELi2ELi16ELb1ELb0EEEJNS5_IJSH_SG_SH_EEENS5_IJNSU_ISH_SD_EENSU_INS5_IJNSA_ILi16EEESB_EEES1G_EEEEESJ_SK_SJ_SK_NS1K_6fusion15FusionCallbacksIS1O_NS1V_17LinearCombinationISJ_fSJ_fLNS_15FloatRoundStyleE2EEES1P_S1U_JEEENS4_5SM1004TMEM4LOAD26SM100_TMEM_LOAD_32dp32b16xENS4_13SM90_TMA_LOADENS13_INS14_ILi1ELi4ELi3EEES17_NSU_INS5_IJS18_S1R_EEENS5_IJS1R_SD_EEEEEEENS4_39AutoVectorizingCopyWithAssumedAlignmentILi128EEENS4_14SM90_TMA_STOREES2A_S2C_S2C_EEEvvEEEEvNT_6ParamsE) ;  /* 0xffffff6004fc7950 */ /* 0x000fea0003c3ffff */
        .weak           $__internal_2_$__cuda_sm10x_tcgen05_guardrail_trap_unallocated_columns_being_dealloced
        .type           $__internal_2_$__cuda_sm10x_tcgen05_guardrail_trap_unallocated_columns_being_dealloced,@function
        .size           $__internal_2_$__cuda_sm10x_tcgen05_guardrail_trap_unallocated_columns_being_dealloced,(.L_x_200 - $__internal_2_$__cuda_sm10x_tcgen05_guardrail_trap_unallocated_columns_being_dealloced)
$__internal_2_$__cuda_sm10x_tcgen05_guardrail_trap_unallocated_columns_being_dealloced:
[----:B------:R-:W-:Y:S05]  /*9c10*/  BPT.TRAP 0x1 ;  /* 0x000000040000795c */ /* 0x000fea0000300000 */
[----:B------:R-:W-:-:S04]  /*9c20*/  HFMA2 R3, -RZ, RZ, 0, 0 ;  /* 0x00000000ff037431 */ /* 0x000fc800000001ff */
[----:B------:R-:W-:Y:S05]  /*9c30*/  RET.REL.NODEC R2 `(_ZN7cutlass13device_kernelINS_4gemm6kernel13GemmUniversalIN4cute5tupleIJiiiiEEENS1_10collective13CollectiveMmaINS1_35MainloopSm100TmaUmmaWarpSpecializedILi5ELi2ELi4ENS5_IJNS4_1CILi2EEENSA_ILi4EEENSA_ILi1EEEEEEEENS5_IJNSA_ILi128EEESG_NSA_ILi64EEEEEENS_6half_tENS5_IJlSD_lEEESJ_NS5_IJSD_llEEENS4_8TiledMMAINS4_8MMA_AtomIJNS4_26SM100_MMA_F16BF16_2x1SM_SSISJ_SJ_fLi128ELi128ELNS4_4UMMA5MajorE0ELSQ_1ELNSP_7ScaleInE0ELSR_0EEEEEENS4_6LayoutINS5_IJSD_SD_SD_EEENS5_IJNSA_ILi0EEESW_SW_EEEEENS5_IJNS4_10UnderscoreESZ_SZ_EEEEENS4_28SM100_TMA_2SM_LOAD_MULTICASTENS4_14ComposedLayoutINS4_7SwizzleILi3ELi4ELi3EEENS4_18smem_ptr_flag_bitsILi16EEENSU_INS5_IJNSA_ILi8EEESH_EEENS5_IJSH_SD_EEEEEEEvNS4_8identityENS4_18SM100_TMA_2SM_LOADENS13_IS15_S17_NSU_INS5_IJSH_S18_EEENS5_IJSD_SH_EEEEEEEvS1D_EENS_8epilogue10collective18CollectiveEpilogueINS1K_23Sm100TmaWarpSpecializedILi4ELi2ELi16ELb1ELb0EEEJNS5_IJSH_SG_SH_EEENS5_IJNSU_ISH_SD_EENSU_INS5_IJNSA_ILi16EEESB_EEES1G_EEEEESJ_SK_SJ_SK_NS1K_6fusion15FusionCallbacksIS1O_NS1V_17LinearCombinationISJ_fSJ_fLNS_15FloatRoundStyleE2EEES1P_S1U_JEEENS4_5SM1004TMEM4LOAD26SM100_TMEM_LOAD_32dp32b16xENS4_13SM90_TMA_LOADENS13_INS14_ILi1ELi4ELi3EEES17_NSU_INS5_IJS18_S1R_EEENS5_IJS1R_SD_EEEEEEENS4_39AutoVectorizingCopyWithAssumedAlignmentILi128EEENS4_14SM90_TMA_STOREES2A_S2C_S2C_EEEvvEEEEvNT_6ParamsE) ;  /* 0xffffff6002f07950 */ /* 0x000fea0003c3ffff */
.L_x_199:
[----:B------:R-:W-:-:S00]  /*9c40*/  BRA `(.L_x_199) ;  /* 0xfffffffc00fc7947 */ /* 0x000fc0000383ffff */
[----:B------:R-:W-:-:S00]  /*9c50*/  NOP ;  /* 0x0000000000007918 */ /* 0x000fc00000000000 */
        /* <DEDUP_REMOVED lines=10> */
.L_x_200:


//--------------------- .nv.global.init           --------------------------
	.section	.nv.global.init,"aw",@progbits
.nv.global.init:
	.type		$str$27,@object
	.size		$str$27,($str$28 - $str$27)
$str$27:
        /*0000*/ 	.byte	0x28, 0x61, 0x64, 0x64, 0x72, 0x65, 0x73, 0x73, 0x20, 0x26, 0x20, 0x6d, 0x61, 0x73, 0x6b, 0x29
        /*0010*/ 	.byte	0x20, 0x3d, 0x3d, 0x20, 0x30, 0x00
	.type		$str$28,@object
	.size		$str$28,($str$26 - $str$28)
$str$28:
        /*0016*/ 	.byte	0x2f, 0x74, 0x6d, 0x70, 0x2f, 0x63, 0x75, 0x74, 0x6c, 0x61, 0x73, 0x73, 0x5f, 0x73, 0x77, 0x65
        /*0026*/ 	.byte	0x65, 0x70, 0x5f, 0x73, 0x72, 0x63, 0x2f, 0x69, 0x6e, 0x63, 0x6c, 0x75, 0x64, 0x65, 0x2f, 0x63
        /*0036*/ 	.byte	0x75, 0x74, 0x65, 0x2f, 0x70, 0x6f, 0x69, 0x6e, 0x74, 0x65, 0x72, 0x5f, 0x66, 0x6c, 0x61, 0x67
        /*0046*/ 	.byte	0x67, 0x65, 0x64, 0x2e, 0x68, 0x70, 0x70, 0x00
	.type		$str$26,@object
	.size		$str$26,($str$25 - $str$26)
$str$26:
        /*004e*/ 	.byte	0x2f, 0x74, 0x6d, 0x70, 0x2f, 0x63, 0x75, 0x74, 0x6c, 0x61, 0x73, 0x73, 0x5f, 0x73, 0x77, 0x65
        /*005e*/ 	.byte	0x65, 0x70, 0x5f, 0x73, 0x72, 0x63, 0x2f, 0x69, 0x6e, 0x63, 0x6c, 0x75, 0x64, 0x65, 0x2f, 0x63
        /*006e*/ 	.byte	0x75, 0x74, 0x65, 0x2f, 0x61, 0x74, 0x6f, 0x6d, 0x2f, 0x63, 0x6f, 0x70, 0x79, 0x5f, 0x74, 0x72
        /*007e*/ 	.byte	0x61, 0x69, 0x74, 0x73, 0x5f, 0x73, 0x6d, 0x31, 0x30, 0x30, 0x2e, 0x68, 0x70, 0x70, 0x00
	.type		$str$25,@object
	.size		$str$25,(__unnamed_1 - $str$25)
$str$25:
        /*008d*/ 	.byte	0x28, 0x28, 0x75, 0x69, 0x6e, 0x74, 0x33, 0x32, 0x5f, 0x74, 0x28, 0x74, 0x68, 0x72, 0x65, 0x61
        /*009d*/ 	.byte	0x64, 0x49, 0x64, 0x78, 0x2e, 0x78, 0x29, 0x20, 0x2f, 0x20, 0x33, 0x32, 0x29, 0x20, 0x25, 0x20
        /*00ad*/ 	.byte	0x34, 0x29, 0x20, 0x3d, 0x3d, 0x20, 0x28, 0x28, 0x28, 0x74, 0x6d, 0x65, 0x6d, 0x5f, 0x61, 0x64
        /*00bd*/ 	.byte	0x64, 0x72, 0x20, 0x3e, 0x3e, 0x20, 0x31, 0x36, 0x29, 0x20, 0x2f, 0x20, 0x33, 0x32, 0x29, 0x20
        /*00cd*/ 	.byte	0x25, 0x20, 0x34, 0x29, 0x00
	.type		__unnamed_1,@object
	.size		__unnamed_1,(__unnamed_2 - __unnamed_1)
__unnamed_1:
        /*00d2*/ 	.byte	0x61, 0x75, 0x74, 0x6f, 0x20, 0x63, 0x75, 0x74, 0x65, 0x3a, 0x3a, 0x61, 0x73, 0x5f, 0x70, 0x6f
        /* <DEDUP_REMOVED lines=24> */
        /*0262*/ 	.byte	0x34, 0x38, 0x3e, 0x3e, 0x3e, 0x3e, 0x5d, 0x00
	.type		__unnamed_2,@object
	.size		__unnamed_2,(.L_2 - __unnamed_2)
__unnamed_2:
        /* <DEDUP_REMOVED lines=40> */
        /*04ea*/ 	.byte	0x3a, 0x3a, 0x43, 0x3c, 0x30, 0x3e, 0x3e, 0x3e, 0x3e, 0x5d, 0x00
.L_2:


//--------------------- .nv.shared._ZN7cutlass13device_kernelINS_4gemm6kernel13GemmUniversalIN4cute5tupleIJiiiiEEENS1_10collective13CollectiveMmaINS1_35MainloopSm100TmaUmmaWarpSpecializedILi5ELi2ELi4ENS5_IJNS4_1CILi2EEENSA_ILi4EEENSA_ILi1EEEEEEEENS5_IJNSA_ILi128EEESG_NSA_ILi64EEEEEENS_6half_tENS5_IJlSD_lEEESJ_NS5_IJSD_llEEENS4_8TiledMMAINS4_8MMA_AtomIJNS4_26SM100_MMA_F16BF16_2x1SM_SSISJ_SJ_fLi128ELi128ELNS4_4UMMA5MajorE0ELSQ_1ELNSP_7ScaleInE0ELSR_0EEEEEENS4_6LayoutINS5_IJSD_SD_SD_EEENS5_IJNSA_ILi0EEESW_SW_EEEEENS5_IJNS4_10UnderscoreESZ_SZ_EEEEENS4_28SM100_TMA_2SM_LOAD_MULTICASTENS4_14ComposedLayoutINS4_7SwizzleILi3ELi4ELi3EEENS4_18smem_ptr_flag_bitsILi16EEENSU_INS5_IJNSA_ILi8EEESH_EEENS5_IJSH_SD_EEEEEEEvNS4_8identityENS4_18SM100_TMA_2SM_LOADENS13_IS15_S17_NSU_INS5_IJSH_S18_EEENS5_IJSD_SH_EEEEEEEvS1D_EENS_8epilogue10collective18CollectiveEpilogueINS1K_23Sm100TmaWarpSpecializedILi4ELi2ELi16ELb1ELb0EEEJNS5_IJSH_SG_SH_EEENS5_IJNSU_ISH_SD_EENSU_INS5_IJNSA_ILi16EEESB_EEES1G_EEEEESJ_SK_SJ_SK_NS1K_6fusion15FusionCallbacksIS1O_NS1V_17LinearCombinationISJ_fSJ_fLNS_15FloatRoundStyleE2EEES1P_S1U_JEEENS4_5SM1004TMEM4LOAD26SM100_TMEM_LOAD_32dp32b16xENS4_13SM90_TMA_LOADENS13_INS14_ILi1ELi4ELi3EEES17_NSU_INS5_IJS18_S1R_EEENS5_IJS1R_SD_EEEEEEENS4_39AutoVectorizingCopyWithAssumedAlignmentILi128EEENS4_14SM90_TMA_STOREES2A_S2C_S2C_EEEvvEEEEvNT_6ParamsE --------------------------
	.section	.nv.shared._ZN7cutlass13device_kernelINS_4gemm6kernel13GemmUniversalIN4cute5tupleIJiiiiEEENS1_10collective13CollectiveMmaINS1_35MainloopSm100TmaUmmaWarpSpecializedILi5ELi2ELi4ENS5_IJNS4_1CILi2EEENSA_ILi4EEENSA_ILi1EEEEEEEENS5_IJNSA_ILi128EEESG_NSA_ILi64EEEEEENS_6half_tENS5_IJlSD_lEEESJ_NS5_IJSD_llEEENS4_8TiledMMAINS4_8MMA_AtomIJNS4_26SM100_MMA_F16BF16_2x1SM_SSISJ_SJ_fLi128ELi128ELNS4_4UMMA5MajorE0ELSQ_1ELNSP_7ScaleInE0ELSR_0EEEEEENS4_6LayoutINS5_IJSD_SD_SD_EEENS5_IJNSA_ILi0EEESW_SW_EEEEENS5_IJNS4_10UnderscoreESZ_SZ_EEEEENS4_28SM100_TMA_2SM_LOAD_MULTICASTENS4_14ComposedLayoutINS4_7SwizzleILi3ELi4ELi3EEENS4_18smem_ptr_flag_bitsILi16EEENSU_INS5_IJNSA_ILi8EEESH_EEENS5_IJSH_SD_EEEEEEEvNS4_8identityENS4_18SM100_TMA_2SM_LOADENS13_IS15_S17_NSU_INS5_IJSH_S18_EEENS5_IJSD_SH_EEEEEEEvS1D_EENS_8epilogue10collective18CollectiveEpilogueINS1K_23Sm100TmaWarpSpecializedILi4ELi2ELi16ELb1ELb0EEEJNS5_IJSH_SG_SH_EEENS5_IJNSU_ISH_SD_EENSU_INS5_IJNSA_ILi16EEESB_EEES1G_EEEEESJ_SK_SJ_SK_NS1K_6fusion15FusionCallbacksIS1O_NS1V_17LinearCombinationISJ_fSJ_fLNS_15FloatRoundStyleE2EEES1P_S1U_JEEENS4_5SM1004TMEM4LOAD26SM100_TMEM_LOAD_32dp32b16xENS4_13SM90_TMA_LOADENS13_INS14_ILi1ELi4ELi3EEES17_NSU_INS5_IJS18_S1R_EEENS5_IJS1R_SD_EEEEEEENS4_39AutoVectorizingCopyWithAssumedAlignmentILi128EEENS4_14SM90_TMA_STOREES2A_S2C_S2C_EEEvvEEEEvNT_6ParamsE,"aw",@nobits
	.sectionflags	@""
	.align	16
	.zero		1024


//--------------------- .nv.shared.reserved.0     --------------------------
	.section	.nv.shared.reserved.0,"aw",@nobits
	.weak		__nv_reservedSMEM_offset_0_alias
	.size		__nv_reservedSMEM_offset_0_alias, 0, 64
	.other		__nv_reservedSMEM_offset_0_alias,@"STO_CUDA_RESERVED_SHARED STV_DEFAULT"
__nv_reservedSMEM_offset_0_alias:
	.zero		0
.nv.shared.reserved.0:
	.zero		64
	.weak		__nv_reservedSMEM_tcgen05_partition
	.type		__nv_reservedSMEM_tcgen05_partition,@object
	.size		__nv_reservedSMEM_tcgen05_partition,(.L_0 - __nv_reservedSMEM_tcgen05_partition)
__nv_reservedSMEM_tcgen05_partition:
	.zero		32
.L_0:


//--------------------- .nv.global                --------------------------
	.section	.nv.global,"aw",@nobits
.nv.global:
	.type		_ZN40_INTERNAL_33aa8395_4_k_cu_f68a3dd4_386594cute1_E,@object
	.size		_ZN40_INTERNAL_33aa8395_4_k_cu_f68a3dd4_386594cute1_E,(_ZN40_INTERNAL_33aa8395_4_k_cu_f68a3dd4_386594cuda3std3__45__cpo6cbeginE - _ZN40_INTERNAL_33aa8395_4_k_cu_f68a3dd4_386594cute1_E)
_ZN40_INTERNAL_33aa8395_4_k_cu_f68a3dd4_386594cute1_E:
	.zero		1
	.type		_ZN40_INTERNAL_33aa8395_4_k_cu_f68a3dd4_386594cuda3std3__45__cpo6cbeginE,@object
	.size		_ZN40_INTERNAL_33aa8395_4_k_cu_f68a3dd4_386594cuda3std3__45__cpo6cbeginE,(_ZN40_INTERNAL_33aa8395_4_k_cu_f68a3dd4_386594cuda3std3__48in_placeE - _ZN40_INTERNAL_33aa8395_4_k_cu_f68a3dd4_386594cuda3std3__45__cpo6cbeginE)
_ZN40_INTERNAL_33aa8395_4_k_cu_f68a3dd4_386594cuda3std3__45__cpo6cbeginE:
	.zero		1
	.type		_ZN40_INTERNAL_33aa8395_4_k_cu_f68a3dd4_386594cuda3std3__48in_placeE,@object
	.size		_ZN40_INTERNAL_33aa8395_4_k_cu_f68a3dd4_386594cuda3std3__48in_placeE,(_ZN40_INTERNAL_33aa8395_4_k_cu_f68a3dd4_386594cuda3std6ranges3__45__cpo9iter_moveE - _ZN40_INTERNAL_33aa8395_4_k_cu_f68a3dd4_386594cuda3std3__48in_placeE)
_ZN40_INTERNAL_33aa8395_4_k_cu_f68a3dd4_386594cuda3std3__48in_placeE:
	.zero		1
	.type		_ZN40_INTERNAL_33aa8395_4_k_cu_f68a3dd4_386594cuda3std6ranges3__45__cpo9iter_moveE,@object
	.size		_ZN40_INTERNAL_33aa8395_4_k_cu_f68a3dd4_386594cuda3std6ranges3__45__cpo9iter_moveE,(_ZN40_INTERNAL_33aa8395_4_k_cu_f68a3dd4_386594cuda3std3__45__cpo5beginE - _ZN40_INTERNAL_33aa8395_4_k_cu_f68a3dd4_386594cuda3std6ranges3__45__cpo9iter_moveE)
_ZN40_INTERNAL_33aa8395_4_k_cu_f68a3dd4_386594cuda3std6ranges3__45__cpo9iter_moveE:
	.zero		1
	.type		_ZN40_INTERNAL_33aa8395_4_k_cu_f68a3dd4_386594cuda3std3__45__cpo5beginE,@object
	.size		_ZN40_INTERNAL_33aa8395_4_k_cu_f68a3dd4_386594cuda3std3__45__cpo5beginE,(_ZN40_INTERNAL_33aa8395_4_k_cu_f68a3dd4_386594cuda3std3__442_GLOBAL__N__33aa8395_4_k_cu_f68a3dd4_386596ignoreE - _ZN40_INTERNAL_33aa8395_4_k_cu_f68a3dd4_386594cuda3std3__45__cpo5beginE)
_ZN40_INTERNAL_33aa8395_4_k_cu_f68a3dd4_386594cuda3std3__45__cpo5beginE:
	.zero		1
	.type		_ZN40_INTERNAL_33aa8395_4_k_cu_f68a3dd4_386594cuda3std3__442_GLOBAL__N__33aa8395_4_k_cu_f68a3dd4_386596ignoreE,@object
	.size		_ZN40_INTERNAL_33aa8395_4_k_cu_f68a3dd4_386594cuda3std3__442_GLOBAL__N__33aa8395_4_k_cu_f68a3dd4_386596ignoreE,(_ZN40_INTERNAL_33aa8395_4_k_cu_f68a3dd4_386594cute7productE - _ZN40_INTERNAL_33aa8395_4_k_cu_f68a3dd4_386594cuda3std3__442_GLOBAL__N__33aa8395_4_k_cu_f68a3dd4_386596ignoreE)
_ZN40_INTERNAL_33aa8395_4_k_cu_f68a3dd4_386594cuda3std3__442_GLOBAL__N__33aa8395_4_k_cu_f68a3dd4_386596ignoreE:
	.zero		1
	.type		_ZN40_INTERNAL_33aa8395_4_k_cu_f68a3dd4_386594cute7productE,@object
	.size		_ZN40_INTERNAL_33aa8395_4_k_cu_f68a3dd4_386594cute7productE,(_ZN40_INTERNAL_33aa8395_4_k_cu_f68a3dd4_386594cuda3std3__45__cpo3endE - _ZN40_INTERNAL_33aa8395_4_k_cu_f68a3dd4_386594cute7productE)
_ZN40_INTERNAL_33aa8395_4_k_cu_f68a3dd4_386594cute7productE:
	.zero		1
	.type		_ZN40_INTERNAL_33aa8395_4_k_cu_f68a3dd4_386594cuda3std3__45__cpo3endE,@object
	.size		_ZN40_INTERNAL_33aa8395_4_k_cu_f68a3dd4_386594cuda3std3__45__cpo3endE,(_ZN40_INTERNAL_33aa8395_4_k_cu_f68a3dd4_386594cuda3std3__419piecewise_constructE - _ZN40_INTERNAL_33aa8395_4_k_cu_f68a3dd4_386594cuda3std3__45__cpo3endE)
_ZN40_INTERNAL_33aa8395_4_k_cu_f68a3dd4_386594cuda3std3__45__cpo3endE:
	.zero		1
	.type		_ZN40_INTERNAL_33aa8395_4_k_cu_f68a3dd4_386594cuda3std3__419piecewise_constructE,@object
	.size		_ZN40_INTERNAL_33aa8395_4_k_cu_f68a3dd4_386594cuda3std3__419piecewise_constructE,(_ZN40_INTERNAL_33aa8395_4_k_cu_f68a3dd4_386594cuda3std3__45__cpo4cendE - _ZN40_INTERNAL_33aa8395_4_k_cu_f68a3dd4_386594cuda3std3__419piecewise_constructE)
_ZN40_INTERNAL_33aa8395_4_k_cu_f68a3dd4_386594cuda3std3__419piecewise_constructE:
	.zero		1
	.type		_ZN40_INTERNAL_33aa8395_4_k_cu_f68a3dd4_386594cuda3std3__45__cpo4cendE,@object
	.size		_ZN40_INTERNAL_33aa8395_4_k_cu_f68a3dd4_386594cuda3std3__45__cpo4cendE,(_ZN40_INTERNAL_33aa8395_4_k_cu_f68a3dd4_386594cuda3std6ranges3__45__cpo4swapE - _ZN40_INTERNAL_33aa8395_4_k_cu_f68a3dd4_386594cuda3std3__45__cpo4cendE)
_ZN40_INTERNAL_33aa8395_4_k_cu_f68a3dd4_386594cuda3std3__45__cpo4cendE:
	.zero		1
	.type		_ZN40_INTERNAL_33aa8395_4_k_cu_f68a3dd4_386594cuda3std6ranges3__45__cpo4swapE,@object
	.size		_ZN40_INTERNAL_33aa8395_4_k_cu_f68a3dd4_386594cuda3std6ranges3__45__cpo4swapE,(.L_10 - _ZN40_INTERNAL_33aa8395_4_k_cu_f68a3dd4_386594cuda3std6ranges3__45__cpo4swapE)
_ZN40_INTERNAL_33aa8395_4_k_cu_f68a3dd4_386594cuda3std6ranges3__45__cpo4swapE:
	.zero		1
.L_10:


//--------------------- .nv.constant0._ZN7cutlass13device_kernelINS_4gemm6kernel13GemmUniversalIN4cute5tupleIJiiiiEEENS1_10collective13CollectiveMmaINS1_35MainloopSm100TmaUmmaWarpSpecializedILi5ELi2ELi4ENS5_IJNS4_1CILi2EEENSA_ILi4EEENSA_ILi1EEEEEEEENS5_IJNSA_ILi128EEESG_NSA_ILi64EEEEEENS_6half_tENS5_IJlSD_lEEESJ_NS5_IJSD_llEEENS4_8TiledMMAINS4_8MMA_AtomIJNS4_26SM100_MMA_F16BF16_2x1SM_SSISJ_SJ_fLi128ELi128ELNS4_4UMMA5MajorE0ELSQ_1ELNSP_7ScaleInE0ELSR_0EEEEEENS4_6LayoutINS5_IJSD_SD_SD_EEENS5_IJNSA_ILi0EEESW_SW_EEEEENS5_IJNS4_10UnderscoreESZ_SZ_EEEEENS4_28SM100_TMA_2SM_LOAD_MULTICASTENS4_14ComposedLayoutINS4_7SwizzleILi3ELi4ELi3EEENS4_18smem_ptr_flag_bitsILi16EEENSU_INS5_IJNSA_ILi8EEESH_EEENS5_IJSH_SD_EEEEEEEvNS4_8identityENS4_18SM100_TMA_2SM_LOADENS13_IS15_S17_NSU_INS5_IJSH_S18_EEENS5_IJSD_SH_EEEEEEEvS1D_EENS_8epilogue10collective18CollectiveEpilogueINS1K_23Sm100TmaWarpSpecializedILi4ELi2ELi16ELb1ELb0EEEJNS5_IJSH_SG_SH_EEENS5_IJNSU_ISH_SD_EENSU_INS5_IJNSA_ILi16EEESB_EEES1G_EEEEESJ_SK_SJ_SK_NS1K_6fusion15FusionCallbacksIS1O_NS1V_17LinearCombinationISJ_fSJ_fLNS_15FloatRoundStyleE2EEES1P_S1U_JEEENS4_5SM1004TMEM4LOAD26SM100_TMEM_LOAD_32dp32b16xENS4_13SM90_TMA_LOADENS13_INS14_ILi1ELi4ELi3EEES17_NSU_INS5_IJS18_S1R_EEENS5_IJS1R_SD_EEEEEEENS4_39AutoVectorizingCopyWithAssumedAlignmentILi128EEENS4_14SM90_TMA_STOREES2A_S2C_S2C_EEEvvEEEEvNT_6ParamsE --------------------------
	.section	.nv.constant0._ZN7cutlass13device_kernelINS_4gemm6kernel13GemmUniversalIN4cute5tupleIJiiiiEEENS1_10collective13CollectiveMmaINS1_35MainloopSm100TmaUmmaWarpSpecializedILi5ELi2ELi4ENS5_IJNS4_1CILi2EEENSA_ILi4EEENSA_ILi1EEEEEEEENS5_IJNSA_ILi128EEESG_NSA_ILi64EEEEEENS_6half_tENS5_IJlSD_lEEESJ_NS5_IJSD_llEEENS4_8TiledMMAINS4_8MMA_AtomIJNS4_26SM100_MMA_F16BF16_2x1SM_SSISJ_SJ_fLi128ELi128ELNS4_4UMMA5MajorE0ELSQ_1ELNSP_7ScaleInE0ELSR_0EEEEEENS4_6LayoutINS5_IJSD_SD_SD_EEENS5_IJNSA_ILi0EEESW_SW_EEEEENS5_IJNS4_10UnderscoreESZ_SZ_EEEEENS4_28SM100_TMA_2SM_LOAD_MULTICASTENS4_14ComposedLayoutINS4_7SwizzleILi3ELi4ELi3EEENS4_18smem_ptr_flag_bitsILi16EEENSU_INS5_IJNSA_ILi8EEESH_EEENS5_IJSH_SD_EEEEEEEvNS4_8identityENS4_18SM100_TMA_2SM_LOADENS13_IS15_S17_NSU_INS5_IJSH_S18_EEENS5_IJSD_SH_EEEEEEEvS1D_EENS_8epilogue10collective18CollectiveEpilogueINS1K_23Sm100TmaWarpSpecializedILi4ELi2ELi16ELb1ELb0EEEJNS5_IJSH_SG_SH_EEENS5_IJNSU_ISH_SD_EENSU_INS5_IJNSA_ILi16EEESB_EEES1G_EEEEESJ_SK_SJ_SK_NS1K_6fusion15FusionCallbacksIS1O_NS1V_17LinearCombinationISJ_fSJ_fLNS_15FloatRoundStyleE2EEES1P_S1U_JEEENS4_5SM1004TMEM4LOAD26SM100_TMEM_LOAD_32dp32b16xENS4_13SM90_TMA_LOADENS13_INS14_ILi1ELi4ELi3EEES17_NSU_INS5_IJS18_S1R_EEENS5_IJS1R_SD_EEEEEEENS4_39AutoVectorizingCopyWithAssumedAlignmentILi128EEENS4_14SM90_TMA_STOREES2A_S2C_S2C_EEEvvEEEEvNT_6ParamsE,"a",@progbits
	.sectionflags	@""
	.align	4
.nv.constant0._ZN7cutlass13device_kernelINS_4gemm6kernel13GemmUniversalIN4cute5tupleIJiiiiEEENS1_10collective13CollectiveMmaINS1_35MainloopSm100TmaUmmaWarpSpecializedILi5ELi2ELi4ENS5_IJNS4_1CILi2EEENSA_ILi4EEENSA_ILi1EEEEEEEENS5_IJNSA_ILi128EEESG_NSA_ILi64EEEEEENS_6half_tENS5_IJlSD_lEEESJ_NS5_IJSD_llEEENS4_8TiledMMAINS4_8MMA_AtomIJNS4_26SM100_MMA_F16BF16_2x1SM_SSISJ_SJ_fLi128ELi128ELNS4_4UMMA5MajorE0ELSQ_1ELNSP_7ScaleInE0ELSR_0EEEEEENS4_6LayoutINS5_IJSD_SD_SD_EEENS5_IJNSA_ILi0EEESW_SW_EEEEENS5_IJNS4_10UnderscoreESZ_SZ_EEEEENS4_28SM100_TMA_2SM_LOAD_MULTICASTENS4_14ComposedLayoutINS4_7SwizzleILi3ELi4ELi3EEENS4_18smem_ptr_flag_bitsILi16EEENSU_INS5_IJNSA_ILi8EEESH_EEENS5_IJSH_SD_EEEEEEEvNS4_8identityENS4_18SM100_TMA_2SM_LOADENS13_IS15_S17_NSU_INS5_IJSH_S18_EEENS5_IJSD_SH_EEEEEEEvS1D_EENS_8epilogue10collective18CollectiveEpilogueINS1K_23Sm100TmaWarpSpecializedILi4ELi2ELi16ELb1ELb0EEEJNS5_IJSH_SG_SH_EEENS5_IJNSU_ISH_SD_EENSU_INS5_IJNSA_ILi16EEESB_EEES1G_EEEEESJ_SK_SJ_SK_NS1K_6fusion15FusionCallbacksIS1O_NS1V_17LinearCombinationISJ_fSJ_fLNS_15FloatRoundStyleE2EEES1P_S1U_JEEENS4_5SM1004TMEM4LOAD26SM100_TMEM_LOAD_32dp32b16xENS4_13SM90_TMA_LOADENS13_INS14_ILi1ELi4ELi3EEES17_NSU_INS5_IJS18_S1R_EEENS5_IJS1R_SD_EEEEEEENS4_39AutoVectorizingCopyWithAssumedAlignmentILi128EEENS4_14SM90_TMA_STOREES2A_S2C_S2C_EEEvvEEEEvNT_6ParamsE:
	.zero		2944


//--------------------- SYMBOLS --------------------------

	.type		.nv.reservedSmem.offset0,@object
	.size		.nv.reservedSmem.offset0,0x4
	.type		.nv.reservedSmem.cap,@object
	.size		.nv.reservedSmem.cap,0x4
	.type		__assertfail,@function
